//
// Generated by NVIDIA NVVM Compiler
//
// Compiler Build ID: CL-36424714
// Cuda compilation tools, release 13.0, V13.0.88
// Based on NVVM 20.0.0
//

.version 9.0
.target sm_100
.address_size 64

	// .globl	_Z17cloud_mask_kernelPK11Optics_scatPyPffiii
.global .align 4 .b8 precalc_xorwow_matrix[102400];
.global .align 4 .b8 precalc_xorwow_offset_matrix[102400];
.global .align 4 .b8 mrg32k3aM1[2304];
.global .align 4 .b8 mrg32k3aM2[2304];
.global .align 4 .b8 mrg32k3aM1SubSeq[2016];
.global .align 4 .b8 mrg32k3aM2SubSeq[2016];
.global .align 4 .b8 mrg32k3aM1Seq[2304];
.global .align 4 .b8 mrg32k3aM2Seq[2304];
.const .align 8 .b8 __cr_lgamma_table[72];
.global .align 4 .b8 __cudart_i2opi_f[24] = {65, 144, 67, 60, 153, 149, 98, 219, 192, 221, 52, 245, 209, 87, 39, 252, 41, 21, 68, 78, 110, 131, 249, 162};

.visible .entry _Z17cloud_mask_kernelPK11Optics_scatPyPffiii(
	.param .u64 .ptr .align 1 _Z17cloud_mask_kernelPK11Optics_scatPyPffiii_param_0,
	.param .u64 .ptr .align 1 _Z17cloud_mask_kernelPK11Optics_scatPyPffiii_param_1,
	.param .u64 .ptr .align 1 _Z17cloud_mask_kernelPK11Optics_scatPyPffiii_param_2,
	.param .f32 _Z17cloud_mask_kernelPK11Optics_scatPyPffiii_param_3,
	.param .u32 _Z17cloud_mask_kernelPK11Optics_scatPyPffiii_param_4,
	.param .u32 _Z17cloud_mask_kernelPK11Optics_scatPyPffiii_param_5,
	.param .u32 _Z17cloud_mask_kernelPK11Optics_scatPyPffiii_param_6
)
{
	.reg .pred 	%p<14>;
	.reg .b32 	%r<28>;
	.reg .b32 	%f<7>;
	.reg .b64 	%rd<19>;

	ld.param.u64 	%rd5, [_Z17cloud_mask_kernelPK11Optics_scatPyPffiii_param_0];
	ld.param.u64 	%rd6, [_Z17cloud_mask_kernelPK11Optics_scatPyPffiii_param_1];
	ld.param.u64 	%rd7, [_Z17cloud_mask_kernelPK11Optics_scatPyPffiii_param_2];
	ld.param.f32 	%f1, [_Z17cloud_mask_kernelPK11Optics_scatPyPffiii_param_3];
	ld.param.u32 	%r12, [_Z17cloud_mask_kernelPK11Optics_scatPyPffiii_param_4];
	ld.param.u32 	%r13, [_Z17cloud_mask_kernelPK11Optics_scatPyPffiii_param_5];
	ld.param.u32 	%r27, [_Z17cloud_mask_kernelPK11Optics_scatPyPffiii_param_6];
	cvta.to.global.u64 	%rd1, %rd7;
	cvta.to.global.u64 	%rd2, %rd6;
	mov.u32 	%r15, %ntid.x;
	mov.u32 	%r16, %ctaid.x;
	mov.u32 	%r17, %tid.x;
	mad.lo.s32 	%r1, %r15, %r16, %r17;
	setp.ge.s32 	%p1, %r1, %r27;
	@%p1 bra 	$L__BB0_8;
	mul.wide.s32 	%rd8, %r1, 8;
	add.s64 	%rd3, %rd2, %rd8;
	mov.b64 	%rd9, 0;
	st.global.u64 	[%rd3], %rd9;
	setp.lt.s32 	%p2, %r13, 1;
	@%p2 bra 	$L__BB0_8;
	mul.lo.s32 	%r2, %r13, %r1;
	cvta.to.global.u64 	%rd4, %rd5;
	mov.b32 	%r24, 0;
$L__BB0_3:
	add.s32 	%r20, %r24, %r2;
	mul.lo.s32 	%r4, %r20, %r12;
	mov.b32 	%r25, 0;
	bra.uni 	$L__BB0_5;
$L__BB0_4:
	add.s32 	%r25, %r25, 1;
	setp.eq.s32 	%p4, %r25, %r13;
	@%p4 bra 	$L__BB0_7;
$L__BB0_5:
	add.s32 	%r21, %r25, %r4;
	mul.wide.s32 	%rd10, %r21, 8;
	add.s64 	%rd11, %rd4, %rd10;
	ld.global.nc.f32 	%f2, [%rd11+4];
	setp.leu.f32 	%p3, %f2, 0f00000000;
	@%p3 bra 	$L__BB0_4;
	mov.b64 	%rd18, 1;
	st.global.u64 	[%rd3], %rd18;
	bra.uni 	$L__BB0_19;
$L__BB0_7:
	add.s32 	%r24, %r24, 1;
	setp.ne.s32 	%p5, %r24, %r13;
	@%p5 bra 	$L__BB0_3;
$L__BB0_8:
	bar.sync 	0;
	setp.eq.s32 	%p6, %r1, 0;
	@%p6 bra 	$L__BB0_13;
	setp.ne.s32 	%p7, %r1, 1;
	@%p7 bra 	$L__BB0_19;
	setp.lt.s32 	%p8, %r27, 1;
	@%p8 bra 	$L__BB0_19;
$L__BB0_11:
	mul.wide.u32 	%rd12, %r27, 8;
	add.s64 	%rd13, %rd2, %rd12;
	ld.global.u64 	%rd14, [%rd13];
	setp.ne.s64 	%p9, %rd14, 1;
	@%p9 bra 	$L__BB0_18;
	add.s32 	%r22, %r27, 1;
	cvt.rn.f32.u32 	%f3, %r22;
	mul.f32 	%f4, %f1, %f3;
	st.global.f32 	[%rd1+4], %f4;
	bra.uni 	$L__BB0_19;
$L__BB0_13:
	setp.lt.s32 	%p11, %r27, 1;
	@%p11 bra 	$L__BB0_19;
	mov.b32 	%r26, 0;
$L__BB0_15:
	mul.wide.u32 	%rd15, %r26, 8;
	add.s64 	%rd16, %rd2, %rd15;
	ld.global.u64 	%rd17, [%rd16];
	setp.ne.s64 	%p12, %rd17, 1;
	@%p12 bra 	$L__BB0_17;
	cvt.rn.f32.u32 	%f5, %r26;
	mul.f32 	%f6, %f1, %f5;
	st.global.f32 	[%rd1], %f6;
	bra.uni 	$L__BB0_19;
$L__BB0_17:
	add.s32 	%r26, %r26, 1;
	setp.eq.s32 	%p13, %r26, %r27;
	@%p13 bra 	$L__BB0_19;
	bra.uni 	$L__BB0_15;
$L__BB0_18:
	add.s32 	%r11, %r27, -1;
	setp.gt.u32 	%p10, %r27, 1;
	mov.u32 	%r27, %r11;
	@%p10 bra 	$L__BB0_11;
$L__BB0_19:
	ret;

}
	// .globl	_Z17ray_tracer_kernelyPfS_S_S_S_S_S_PK10Optics_extPK11Optics_scatffffffffffffiiiPA32_jPjPKf
.visible .entry _Z17ray_tracer_kernelyPfS_S_S_S_S_S_PK10Optics_extPK11Optics_scatffffffffffffiiiPA32_jPjPKf(
	.param .u64 _Z17ray_tracer_kernelyPfS_S_S_S_S_S_PK10Optics_extPK11Optics_scatffffffffffffiiiPA32_jPjPKf_param_0,
	.param .u64 .ptr .align 1 _Z17ray_tracer_kernelyPfS_S_S_S_S_S_PK10Optics_extPK11Optics_scatffffffffffffiiiPA32_jPjPKf_param_1,
	.param .u64 .ptr .align 1 _Z17ray_tracer_kernelyPfS_S_S_S_S_S_PK10Optics_extPK11Optics_scatffffffffffffiiiPA32_jPjPKf_param_2,
	.param .u64 .ptr .align 1 _Z17ray_tracer_kernelyPfS_S_S_S_S_S_PK10Optics_extPK11Optics_scatffffffffffffiiiPA32_jPjPKf_param_3,
	.param .u64 .ptr .align 1 _Z17ray_tracer_kernelyPfS_S_S_S_S_S_PK10Optics_extPK11Optics_scatffffffffffffiiiPA32_jPjPKf_param_4,
	.param .u64 .ptr .align 1 _Z17ray_tracer_kernelyPfS_S_S_S_S_S_PK10Optics_extPK11Optics_scatffffffffffffiiiPA32_jPjPKf_param_5,
	.param .u64 .ptr .align 1 _Z17ray_tracer_kernelyPfS_S_S_S_S_S_PK10Optics_extPK11Optics_scatffffffffffffiiiPA32_jPjPKf_param_6,
	.param .u64 .ptr .align 1 _Z17ray_tracer_kernelyPfS_S_S_S_S_S_PK10Optics_extPK11Optics_scatffffffffffffiiiPA32_jPjPKf_param_7,
	.param .u64 .ptr .align 1 _Z17ray_tracer_kernelyPfS_S_S_S_S_S_PK10Optics_extPK11Optics_scatffffffffffffiiiPA32_jPjPKf_param_8,
	.param .u64 .ptr .align 1 _Z17ray_tracer_kernelyPfS_S_S_S_S_S_PK10Optics_extPK11Optics_scatffffffffffffiiiPA32_jPjPKf_param_9,
	.param .f32 _Z17ray_tracer_kernelyPfS_S_S_S_S_S_PK10Optics_extPK11Optics_scatffffffffffffiiiPA32_jPjPKf_param_10,
	.param .f32 _Z17ray_tracer_kernelyPfS_S_S_S_S_S_PK10Optics_extPK11Optics_scatffffffffffffiiiPA32_jPjPKf_param_11,
	.param .f32 _Z17ray_tracer_kernelyPfS_S_S_S_S_S_PK10Optics_extPK11Optics_scatffffffffffffiiiPA32_jPjPKf_param_12,
	.param .f32 _Z17ray_tracer_kernelyPfS_S_S_S_S_S_PK10Optics_extPK11Optics_scatffffffffffffiiiPA32_jPjPKf_param_13,
	.param .f32 _Z17ray_tracer_kernelyPfS_S_S_S_S_S_PK10Optics_extPK11Optics_scatffffffffffffiiiPA32_jPjPKf_param_14,
	.param .f32 _Z17ray_tracer_kernelyPfS_S_S_S_S_S_PK10Optics_extPK11Optics_scatffffffffffffiiiPA32_jPjPKf_param_15,
	.param .f32 _Z17ray_tracer_kernelyPfS_S_S_S_S_S_PK10Optics_extPK11Optics_scatffffffffffffiiiPA32_jPjPKf_param_16,
	.param .f32 _Z17ray_tracer_kernelyPfS_S_S_S_S_S_PK10Optics_extPK11Optics_scatffffffffffffiiiPA32_jPjPKf_param_17,
	.param .f32 _Z17ray_tracer_kernelyPfS_S_S_S_S_S_PK10Optics_extPK11Optics_scatffffffffffffiiiPA32_jPjPKf_param_18,
	.param .f32 _Z17ray_tracer_kernelyPfS_S_S_S_S_S_PK10Optics_extPK11Optics_scatffffffffffffiiiPA32_jPjPKf_param_19,
	.param .f32 _Z17ray_tracer_kernelyPfS_S_S_S_S_S_PK10Optics_extPK11Optics_scatffffffffffffiiiPA32_jPjPKf_param_20,
	.param .f32 _Z17ray_tracer_kernelyPfS_S_S_S_S_S_PK10Optics_extPK11Optics_scatffffffffffffiiiPA32_jPjPKf_param_21,
	.param .u32 _Z17ray_tracer_kernelyPfS_S_S_S_S_S_PK10Optics_extPK11Optics_scatffffffffffffiiiPA32_jPjPKf_param_22,
	.param .u32 _Z17ray_tracer_kernelyPfS_S_S_S_S_S_PK10Optics_extPK11Optics_scatffffffffffffiiiPA32_jPjPKf_param_23,
	.param .u32 _Z17ray_tracer_kernelyPfS_S_S_S_S_S_PK10Optics_extPK11Optics_scatffffffffffffiiiPA32_jPjPKf_param_24,
	.param .u64 .ptr .align 1 _Z17ray_tracer_kernelyPfS_S_S_S_S_S_PK10Optics_extPK11Optics_scatffffffffffffiiiPA32_jPjPKf_param_25,
	.param .u64 .ptr .align 1 _Z17ray_tracer_kernelyPfS_S_S_S_S_S_PK10Optics_extPK11Optics_scatffffffffffffiiiPA32_jPjPKf_param_26,
	.param .u64 .ptr .align 1 _Z17ray_tracer_kernelyPfS_S_S_S_S_S_PK10Optics_extPK11Optics_scatffffffffffffiiiPA32_jPjPKf_param_27
)
{
	.local .align 8 .b8 	__local_depot1[360];
	.reg .b64 	%SP;
	.reg .b64 	%SPL;
	.reg .pred 	%p<199>;
	.reg .b16 	%rs<12>;
	.reg .b32 	%r<1908>;
	.reg .b32 	%f<596>;
	.reg .b64 	%rd<178>;
	.reg .b64 	%fd<9>;

	mov.u64 	%SPL, __local_depot1;
	ld.param.u64 	%rd42, [_Z17ray_tracer_kernelyPfS_S_S_S_S_S_PK10Optics_extPK11Optics_scatffffffffffffiiiPA32_jPjPKf_param_0];
	ld.param.u64 	%rd54, [_Z17ray_tracer_kernelyPfS_S_S_S_S_S_PK10Optics_extPK11Optics_scatffffffffffffiiiPA32_jPjPKf_param_1];
	ld.param.u64 	%rd49, [_Z17ray_tracer_kernelyPfS_S_S_S_S_S_PK10Optics_extPK11Optics_scatffffffffffffiiiPA32_jPjPKf_param_8];
	ld.param.u64 	%rd50, [_Z17ray_tracer_kernelyPfS_S_S_S_S_S_PK10Optics_extPK11Optics_scatffffffffffffiiiPA32_jPjPKf_param_9];
	ld.param.f32 	%f157, [_Z17ray_tracer_kernelyPfS_S_S_S_S_S_PK10Optics_extPK11Optics_scatffffffffffffiiiPA32_jPjPKf_param_13];
	ld.param.f32 	%f158, [_Z17ray_tracer_kernelyPfS_S_S_S_S_S_PK10Optics_extPK11Optics_scatffffffffffffiiiPA32_jPjPKf_param_14];
	ld.param.f32 	%f159, [_Z17ray_tracer_kernelyPfS_S_S_S_S_S_PK10Optics_extPK11Optics_scatffffffffffffiiiPA32_jPjPKf_param_15];
	ld.param.f32 	%f163, [_Z17ray_tracer_kernelyPfS_S_S_S_S_S_PK10Optics_extPK11Optics_scatffffffffffffiiiPA32_jPjPKf_param_19];
	ld.param.f32 	%f164, [_Z17ray_tracer_kernelyPfS_S_S_S_S_S_PK10Optics_extPK11Optics_scatffffffffffffiiiPA32_jPjPKf_param_20];
	ld.param.f32 	%f165, [_Z17ray_tracer_kernelyPfS_S_S_S_S_S_PK10Optics_extPK11Optics_scatffffffffffffiiiPA32_jPjPKf_param_21];
	ld.param.u32 	%r663, [_Z17ray_tracer_kernelyPfS_S_S_S_S_S_PK10Optics_extPK11Optics_scatffffffffffffiiiPA32_jPjPKf_param_22];
	ld.param.u32 	%r664, [_Z17ray_tracer_kernelyPfS_S_S_S_S_S_PK10Optics_extPK11Optics_scatffffffffffffiiiPA32_jPjPKf_param_23];
	ld.param.u32 	%r665, [_Z17ray_tracer_kernelyPfS_S_S_S_S_S_PK10Optics_extPK11Optics_scatffffffffffffiiiPA32_jPjPKf_param_24];
	ld.param.u64 	%rd51, [_Z17ray_tracer_kernelyPfS_S_S_S_S_S_PK10Optics_extPK11Optics_scatffffffffffffiiiPA32_jPjPKf_param_25];
	ld.param.u64 	%rd52, [_Z17ray_tracer_kernelyPfS_S_S_S_S_S_PK10Optics_extPK11Optics_scatffffffffffffiiiPA32_jPjPKf_param_26];
	ld.param.u64 	%rd53, [_Z17ray_tracer_kernelyPfS_S_S_S_S_S_PK10Optics_extPK11Optics_scatffffffffffffiiiPA32_jPjPKf_param_27];
	cvta.to.global.u64 	%rd1, %rd54;
	add.u64 	%rd2, %SPL, 0;
	add.u64 	%rd3, %SPL, 0;
	add.u64 	%rd4, %SPL, 0;
	add.u64 	%rd5, %SPL, 0;
	add.u64 	%rd6, %SPL, 32;
	add.u64 	%rd7, %SPL, 80;
	mov.u32 	%r666, %ntid.x;
	mov.u32 	%r667, %ctaid.x;
	mov.u32 	%r668, %tid.x;
	mad.lo.s32 	%r1, %r666, %r667, %r668;
	xor.b32  	%r669, %r1, -1429050551;
	mul.lo.s32 	%r670, %r669, 1099087573;
	add.s32 	%r671, %r670, -638133224;
	add.s32 	%r672, %r670, 123456789;
	st.local.v2.u32 	[%rd6], {%r671, %r672};
	xor.b32  	%r673, %r670, 362436069;
	mov.b32 	%r674, -123459836;
	st.local.v2.u32 	[%rd6+8], {%r673, %r674};
	add.s32 	%r675, %r670, 5783321;
	mov.b32 	%r676, -589760388;
	st.local.v2.u32 	[%rd6+16], {%r676, %r675};
	setp.eq.s32 	%p4, %r1, 0;
	@%p4 bra 	$L__BB1_115;
	cvt.u64.u32 	%rd169, %r1;
	mov.b32 	%r1596, 0;
$L__BB1_2:
	mov.u64 	%rd9, %rd169;
	and.b64  	%rd10, %rd9, 3;
	setp.eq.s64 	%p5, %rd10, 0;
	@%p5 bra 	$L__BB1_114;
	mul.wide.u32 	%rd61, %r1596, 3200;
	mov.u64 	%rd62, precalc_xorwow_matrix;
	add.s64 	%rd11, %rd62, %rd61;
	mov.b32 	%r1609, 0;
	mov.u32 	%r1610, %r1609;
	mov.u32 	%r1611, %r1609;
	mov.u32 	%r1612, %r1609;
	mov.u32 	%r1613, %r1609;
	mov.u32 	%r1602, %r1609;
$L__BB1_4:
	mul.wide.u32 	%rd63, %r1602, 4;
	add.s64 	%rd64, %rd6, %rd63;
	ld.local.u32 	%r9, [%rd64+4];
	shl.b32 	%r10, %r1602, 5;
	mov.b32 	%r1608, 0;
$L__BB1_5:
	.pragma "nounroll";
	shr.u32 	%r680, %r9, %r1608;
	and.b32  	%r681, %r680, 1;
	setp.eq.b32 	%p6, %r681, 1;
	not.pred 	%p7, %p6;
	add.s32 	%r682, %r10, %r1608;
	mul.lo.s32 	%r683, %r682, 5;
	mul.wide.u32 	%rd65, %r683, 4;
	add.s64 	%rd12, %rd11, %rd65;
	@%p7 bra 	$L__BB1_7;
	ld.global.u32 	%r684, [%rd12];
	xor.b32  	%r1613, %r1613, %r684;
	ld.global.u32 	%r685, [%rd12+4];
	xor.b32  	%r1612, %r1612, %r685;
	ld.global.u32 	%r686, [%rd12+8];
	xor.b32  	%r1611, %r1611, %r686;
	ld.global.u32 	%r687, [%rd12+12];
	xor.b32  	%r1610, %r1610, %r687;
	ld.global.u32 	%r688, [%rd12+16];
	xor.b32  	%r1609, %r1609, %r688;
$L__BB1_7:
	and.b32  	%r690, %r680, 2;
	setp.eq.s32 	%p8, %r690, 0;
	@%p8 bra 	$L__BB1_9;
	ld.global.u32 	%r691, [%rd12+20];
	xor.b32  	%r1613, %r1613, %r691;
	ld.global.u32 	%r692, [%rd12+24];
	xor.b32  	%r1612, %r1612, %r692;
	ld.global.u32 	%r693, [%rd12+28];
	xor.b32  	%r1611, %r1611, %r693;
	ld.global.u32 	%r694, [%rd12+32];
	xor.b32  	%r1610, %r1610, %r694;
	ld.global.u32 	%r695, [%rd12+36];
	xor.b32  	%r1609, %r1609, %r695;
$L__BB1_9:
	and.b32  	%r697, %r680, 4;
	setp.eq.s32 	%p9, %r697, 0;
	@%p9 bra 	$L__BB1_11;
	ld.global.u32 	%r698, [%rd12+40];
	xor.b32  	%r1613, %r1613, %r698;
	ld.global.u32 	%r699, [%rd12+44];
	xor.b32  	%r1612, %r1612, %r699;
	ld.global.u32 	%r700, [%rd12+48];
	xor.b32  	%r1611, %r1611, %r700;
	ld.global.u32 	%r701, [%rd12+52];
	xor.b32  	%r1610, %r1610, %r701;
	ld.global.u32 	%r702, [%rd12+56];
	xor.b32  	%r1609, %r1609, %r702;
$L__BB1_11:
	and.b32  	%r704, %r680, 8;
	setp.eq.s32 	%p10, %r704, 0;
	@%p10 bra 	$L__BB1_13;
	ld.global.u32 	%r705, [%rd12+60];
	xor.b32  	%r1613, %r1613, %r705;
	ld.global.u32 	%r706, [%rd12+64];
	xor.b32  	%r1612, %r1612, %r706;
	ld.global.u32 	%r707, [%rd12+68];
	xor.b32  	%r1611, %r1611, %r707;
	ld.global.u32 	%r708, [%rd12+72];
	xor.b32  	%r1610, %r1610, %r708;
	ld.global.u32 	%r709, [%rd12+76];
	xor.b32  	%r1609, %r1609, %r709;
$L__BB1_13:
	and.b32  	%r711, %r680, 16;
	setp.eq.s32 	%p11, %r711, 0;
	@%p11 bra 	$L__BB1_15;
	ld.global.u32 	%r712, [%rd12+80];
	xor.b32  	%r1613, %r1613, %r712;
	ld.global.u32 	%r713, [%rd12+84];
	xor.b32  	%r1612, %r1612, %r713;
	ld.global.u32 	%r714, [%rd12+88];
	xor.b32  	%r1611, %r1611, %r714;
	ld.global.u32 	%r715, [%rd12+92];
	xor.b32  	%r1610, %r1610, %r715;
	ld.global.u32 	%r716, [%rd12+96];
	xor.b32  	%r1609, %r1609, %r716;
$L__BB1_15:
	and.b32  	%r718, %r680, 32;
	setp.eq.s32 	%p12, %r718, 0;
	@%p12 bra 	$L__BB1_17;
	ld.global.u32 	%r719, [%rd12+100];
	xor.b32  	%r1613, %r1613, %r719;
	ld.global.u32 	%r720, [%rd12+104];
	xor.b32  	%r1612, %r1612, %r720;
	ld.global.u32 	%r721, [%rd12+108];
	xor.b32  	%r1611, %r1611, %r721;
	ld.global.u32 	%r722, [%rd12+112];
	xor.b32  	%r1610, %r1610, %r722;
	ld.global.u32 	%r723, [%rd12+116];
	xor.b32  	%r1609, %r1609, %r723;
$L__BB1_17:
	and.b32  	%r725, %r680, 64;
	setp.eq.s32 	%p13, %r725, 0;
	@%p13 bra 	$L__BB1_19;
	ld.global.u32 	%r726, [%rd12+120];
	xor.b32  	%r1613, %r1613, %r726;
	ld.global.u32 	%r727, [%rd12+124];
	xor.b32  	%r1612, %r1612, %r727;
	ld.global.u32 	%r728, [%rd12+128];
	xor.b32  	%r1611, %r1611, %r728;
	ld.global.u32 	%r729, [%rd12+132];
	xor.b32  	%r1610, %r1610, %r729;
	ld.global.u32 	%r730, [%rd12+136];
	xor.b32  	%r1609, %r1609, %r730;
$L__BB1_19:
	and.b32  	%r732, %r680, 128;
	setp.eq.s32 	%p14, %r732, 0;
	@%p14 bra 	$L__BB1_21;
	ld.global.u32 	%r733, [%rd12+140];
	xor.b32  	%r1613, %r1613, %r733;
	ld.global.u32 	%r734, [%rd12+144];
	xor.b32  	%r1612, %r1612, %r734;
	ld.global.u32 	%r735, [%rd12+148];
	xor.b32  	%r1611, %r1611, %r735;
	ld.global.u32 	%r736, [%rd12+152];
	xor.b32  	%r1610, %r1610, %r736;
	ld.global.u32 	%r737, [%rd12+156];
	xor.b32  	%r1609, %r1609, %r737;
$L__BB1_21:
	and.b32  	%r739, %r680, 256;
	setp.eq.s32 	%p15, %r739, 0;
	@%p15 bra 	$L__BB1_23;
	ld.global.u32 	%r740, [%rd12+160];
	xor.b32  	%r1613, %r1613, %r740;
	ld.global.u32 	%r741, [%rd12+164];
	xor.b32  	%r1612, %r1612, %r741;
	ld.global.u32 	%r742, [%rd12+168];
	xor.b32  	%r1611, %r1611, %r742;
	ld.global.u32 	%r743, [%rd12+172];
	xor.b32  	%r1610, %r1610, %r743;
	ld.global.u32 	%r744, [%rd12+176];
	xor.b32  	%r1609, %r1609, %r744;
$L__BB1_23:
	and.b32  	%r746, %r680, 512;
	setp.eq.s32 	%p16, %r746, 0;
	@%p16 bra 	$L__BB1_25;
	ld.global.u32 	%r747, [%rd12+180];
	xor.b32  	%r1613, %r1613, %r747;
	ld.global.u32 	%r748, [%rd12+184];
	xor.b32  	%r1612, %r1612, %r748;
	ld.global.u32 	%r749, [%rd12+188];
	xor.b32  	%r1611, %r1611, %r749;
	ld.global.u32 	%r750, [%rd12+192];
	xor.b32  	%r1610, %r1610, %r750;
	ld.global.u32 	%r751, [%rd12+196];
	xor.b32  	%r1609, %r1609, %r751;
$L__BB1_25:
	and.b32  	%r753, %r680, 1024;
	setp.eq.s32 	%p17, %r753, 0;
	@%p17 bra 	$L__BB1_27;
	ld.global.u32 	%r754, [%rd12+200];
	xor.b32  	%r1613, %r1613, %r754;
	ld.global.u32 	%r755, [%rd12+204];
	xor.b32  	%r1612, %r1612, %r755;
	ld.global.u32 	%r756, [%rd12+208];
	xor.b32  	%r1611, %r1611, %r756;
	ld.global.u32 	%r757, [%rd12+212];
	xor.b32  	%r1610, %r1610, %r757;
	ld.global.u32 	%r758, [%rd12+216];
	xor.b32  	%r1609, %r1609, %r758;
$L__BB1_27:
	and.b32  	%r760, %r680, 2048;
	setp.eq.s32 	%p18, %r760, 0;
	@%p18 bra 	$L__BB1_29;
	ld.global.u32 	%r761, [%rd12+220];
	xor.b32  	%r1613, %r1613, %r761;
	ld.global.u32 	%r762, [%rd12+224];
	xor.b32  	%r1612, %r1612, %r762;
	ld.global.u32 	%r763, [%rd12+228];
	xor.b32  	%r1611, %r1611, %r763;
	ld.global.u32 	%r764, [%rd12+232];
	xor.b32  	%r1610, %r1610, %r764;
	ld.global.u32 	%r765, [%rd12+236];
	xor.b32  	%r1609, %r1609, %r765;
$L__BB1_29:
	and.b32  	%r767, %r680, 4096;
	setp.eq.s32 	%p19, %r767, 0;
	@%p19 bra 	$L__BB1_31;
	ld.global.u32 	%r768, [%rd12+240];
	xor.b32  	%r1613, %r1613, %r768;
	ld.global.u32 	%r769, [%rd12+244];
	xor.b32  	%r1612, %r1612, %r769;
	ld.global.u32 	%r770, [%rd12+248];
	xor.b32  	%r1611, %r1611, %r770;
	ld.global.u32 	%r771, [%rd12+252];
	xor.b32  	%r1610, %r1610, %r771;
	ld.global.u32 	%r772, [%rd12+256];
	xor.b32  	%r1609, %r1609, %r772;
$L__BB1_31:
	and.b32  	%r774, %r680, 8192;
	setp.eq.s32 	%p20, %r774, 0;
	@%p20 bra 	$L__BB1_33;
	ld.global.u32 	%r775, [%rd12+260];
	xor.b32  	%r1613, %r1613, %r775;
	ld.global.u32 	%r776, [%rd12+264];
	xor.b32  	%r1612, %r1612, %r776;
	ld.global.u32 	%r777, [%rd12+268];
	xor.b32  	%r1611, %r1611, %r777;
	ld.global.u32 	%r778, [%rd12+272];
	xor.b32  	%r1610, %r1610, %r778;
	ld.global.u32 	%r779, [%rd12+276];
	xor.b32  	%r1609, %r1609, %r779;
$L__BB1_33:
	and.b32  	%r781, %r680, 16384;
	setp.eq.s32 	%p21, %r781, 0;
	@%p21 bra 	$L__BB1_35;
	ld.global.u32 	%r782, [%rd12+280];
	xor.b32  	%r1613, %r1613, %r782;
	ld.global.u32 	%r783, [%rd12+284];
	xor.b32  	%r1612, %r1612, %r783;
	ld.global.u32 	%r784, [%rd12+288];
	xor.b32  	%r1611, %r1611, %r784;
	ld.global.u32 	%r785, [%rd12+292];
	xor.b32  	%r1610, %r1610, %r785;
	ld.global.u32 	%r786, [%rd12+296];
	xor.b32  	%r1609, %r1609, %r786;
$L__BB1_35:
	and.b32  	%r788, %r680, 32768;
	setp.eq.s32 	%p22, %r788, 0;
	@%p22 bra 	$L__BB1_37;
	ld.global.u32 	%r789, [%rd12+300];
	xor.b32  	%r1613, %r1613, %r789;
	ld.global.u32 	%r790, [%rd12+304];
	xor.b32  	%r1612, %r1612, %r790;
	ld.global.u32 	%r791, [%rd12+308];
	xor.b32  	%r1611, %r1611, %r791;
	ld.global.u32 	%r792, [%rd12+312];
	xor.b32  	%r1610, %r1610, %r792;
	ld.global.u32 	%r793, [%rd12+316];
	xor.b32  	%r1609, %r1609, %r793;
$L__BB1_37:
	add.s32 	%r1608, %r1608, 16;
	setp.ne.s32 	%p23, %r1608, 32;
	@%p23 bra 	$L__BB1_5;
	mad.lo.s32 	%r794, %r1602, -31, %r10;
	add.s32 	%r1602, %r794, 1;
	setp.ne.s32 	%p24, %r1602, 5;
	@%p24 bra 	$L__BB1_4;
	st.local.u32 	[%rd6+4], %r1613;
	st.local.v2.u32 	[%rd6+8], {%r1612, %r1611};
	st.local.v2.u32 	[%rd6+16], {%r1610, %r1609};
	setp.eq.s64 	%p25, %rd10, 1;
	@%p25 bra 	$L__BB1_114;
	mov.b32 	%r1701, 0;
	mov.u32 	%r1702, %r1701;
	mov.u32 	%r1703, %r1701;
	mov.u32 	%r1704, %r1701;
	mov.u32 	%r1705, %r1701;
	mov.u32 	%r1694, %r1701;
$L__BB1_41:
	mul.wide.u32 	%rd66, %r1694, 4;
	add.s64 	%rd67, %rd6, %rd66;
	ld.local.u32 	%r185, [%rd67+4];
	shl.b32 	%r186, %r1694, 5;
	mov.b32 	%r1700, 0;
$L__BB1_42:
	.pragma "nounroll";
	shr.u32 	%r797, %r185, %r1700;
	and.b32  	%r798, %r797, 1;
	setp.eq.b32 	%p26, %r798, 1;
	not.pred 	%p27, %p26;
	add.s32 	%r799, %r186, %r1700;
	mul.lo.s32 	%r800, %r799, 5;
	mul.wide.u32 	%rd68, %r800, 4;
	add.s64 	%rd13, %rd11, %rd68;
	@%p27 bra 	$L__BB1_44;
	ld.global.u32 	%r801, [%rd13];
	xor.b32  	%r1705, %r1705, %r801;
	ld.global.u32 	%r802, [%rd13+4];
	xor.b32  	%r1704, %r1704, %r802;
	ld.global.u32 	%r803, [%rd13+8];
	xor.b32  	%r1703, %r1703, %r803;
	ld.global.u32 	%r804, [%rd13+12];
	xor.b32  	%r1702, %r1702, %r804;
	ld.global.u32 	%r805, [%rd13+16];
	xor.b32  	%r1701, %r1701, %r805;
$L__BB1_44:
	and.b32  	%r807, %r797, 2;
	setp.eq.s32 	%p28, %r807, 0;
	@%p28 bra 	$L__BB1_46;
	ld.global.u32 	%r808, [%rd13+20];
	xor.b32  	%r1705, %r1705, %r808;
	ld.global.u32 	%r809, [%rd13+24];
	xor.b32  	%r1704, %r1704, %r809;
	ld.global.u32 	%r810, [%rd13+28];
	xor.b32  	%r1703, %r1703, %r810;
	ld.global.u32 	%r811, [%rd13+32];
	xor.b32  	%r1702, %r1702, %r811;
	ld.global.u32 	%r812, [%rd13+36];
	xor.b32  	%r1701, %r1701, %r812;
$L__BB1_46:
	and.b32  	%r814, %r797, 4;
	setp.eq.s32 	%p29, %r814, 0;
	@%p29 bra 	$L__BB1_48;
	ld.global.u32 	%r815, [%rd13+40];
	xor.b32  	%r1705, %r1705, %r815;
	ld.global.u32 	%r816, [%rd13+44];
	xor.b32  	%r1704, %r1704, %r816;
	ld.global.u32 	%r817, [%rd13+48];
	xor.b32  	%r1703, %r1703, %r817;
	ld.global.u32 	%r818, [%rd13+52];
	xor.b32  	%r1702, %r1702, %r818;
	ld.global.u32 	%r819, [%rd13+56];
	xor.b32  	%r1701, %r1701, %r819;
$L__BB1_48:
	and.b32  	%r821, %r797, 8;
	setp.eq.s32 	%p30, %r821, 0;
	@%p30 bra 	$L__BB1_50;
	ld.global.u32 	%r822, [%rd13+60];
	xor.b32  	%r1705, %r1705, %r822;
	ld.global.u32 	%r823, [%rd13+64];
	xor.b32  	%r1704, %r1704, %r823;
	ld.global.u32 	%r824, [%rd13+68];
	xor.b32  	%r1703, %r1703, %r824;
	ld.global.u32 	%r825, [%rd13+72];
	xor.b32  	%r1702, %r1702, %r825;
	ld.global.u32 	%r826, [%rd13+76];
	xor.b32  	%r1701, %r1701, %r826;
$L__BB1_50:
	and.b32  	%r828, %r797, 16;
	setp.eq.s32 	%p31, %r828, 0;
	@%p31 bra 	$L__BB1_52;
	ld.global.u32 	%r829, [%rd13+80];
	xor.b32  	%r1705, %r1705, %r829;
	ld.global.u32 	%r830, [%rd13+84];
	xor.b32  	%r1704, %r1704, %r830;
	ld.global.u32 	%r831, [%rd13+88];
	xor.b32  	%r1703, %r1703, %r831;
	ld.global.u32 	%r832, [%rd13+92];
	xor.b32  	%r1702, %r1702, %r832;
	ld.global.u32 	%r833, [%rd13+96];
	xor.b32  	%r1701, %r1701, %r833;
$L__BB1_52:
	and.b32  	%r835, %r797, 32;
	setp.eq.s32 	%p32, %r835, 0;
	@%p32 bra 	$L__BB1_54;
	ld.global.u32 	%r836, [%rd13+100];
	xor.b32  	%r1705, %r1705, %r836;
	ld.global.u32 	%r837, [%rd13+104];
	xor.b32  	%r1704, %r1704, %r837;
	ld.global.u32 	%r838, [%rd13+108];
	xor.b32  	%r1703, %r1703, %r838;
	ld.global.u32 	%r839, [%rd13+112];
	xor.b32  	%r1702, %r1702, %r839;
	ld.global.u32 	%r840, [%rd13+116];
	xor.b32  	%r1701, %r1701, %r840;
$L__BB1_54:
	and.b32  	%r842, %r797, 64;
	setp.eq.s32 	%p33, %r842, 0;
	@%p33 bra 	$L__BB1_56;
	ld.global.u32 	%r843, [%rd13+120];
	xor.b32  	%r1705, %r1705, %r843;
	ld.global.u32 	%r844, [%rd13+124];
	xor.b32  	%r1704, %r1704, %r844;
	ld.global.u32 	%r845, [%rd13+128];
	xor.b32  	%r1703, %r1703, %r845;
	ld.global.u32 	%r846, [%rd13+132];
	xor.b32  	%r1702, %r1702, %r846;
	ld.global.u32 	%r847, [%rd13+136];
	xor.b32  	%r1701, %r1701, %r847;
$L__BB1_56:
	and.b32  	%r849, %r797, 128;
	setp.eq.s32 	%p34, %r849, 0;
	@%p34 bra 	$L__BB1_58;
	ld.global.u32 	%r850, [%rd13+140];
	xor.b32  	%r1705, %r1705, %r850;
	ld.global.u32 	%r851, [%rd13+144];
	xor.b32  	%r1704, %r1704, %r851;
	ld.global.u32 	%r852, [%rd13+148];
	xor.b32  	%r1703, %r1703, %r852;
	ld.global.u32 	%r853, [%rd13+152];
	xor.b32  	%r1702, %r1702, %r853;
	ld.global.u32 	%r854, [%rd13+156];
	xor.b32  	%r1701, %r1701, %r854;
$L__BB1_58:
	and.b32  	%r856, %r797, 256;
	setp.eq.s32 	%p35, %r856, 0;
	@%p35 bra 	$L__BB1_60;
	ld.global.u32 	%r857, [%rd13+160];
	xor.b32  	%r1705, %r1705, %r857;
	ld.global.u32 	%r858, [%rd13+164];
	xor.b32  	%r1704, %r1704, %r858;
	ld.global.u32 	%r859, [%rd13+168];
	xor.b32  	%r1703, %r1703, %r859;
	ld.global.u32 	%r860, [%rd13+172];
	xor.b32  	%r1702, %r1702, %r860;
	ld.global.u32 	%r861, [%rd13+176];
	xor.b32  	%r1701, %r1701, %r861;
$L__BB1_60:
	and.b32  	%r863, %r797, 512;
	setp.eq.s32 	%p36, %r863, 0;
	@%p36 bra 	$L__BB1_62;
	ld.global.u32 	%r864, [%rd13+180];
	xor.b32  	%r1705, %r1705, %r864;
	ld.global.u32 	%r865, [%rd13+184];
	xor.b32  	%r1704, %r1704, %r865;
	ld.global.u32 	%r866, [%rd13+188];
	xor.b32  	%r1703, %r1703, %r866;
	ld.global.u32 	%r867, [%rd13+192];
	xor.b32  	%r1702, %r1702, %r867;
	ld.global.u32 	%r868, [%rd13+196];
	xor.b32  	%r1701, %r1701, %r868;
$L__BB1_62:
	and.b32  	%r870, %r797, 1024;
	setp.eq.s32 	%p37, %r870, 0;
	@%p37 bra 	$L__BB1_64;
	ld.global.u32 	%r871, [%rd13+200];
	xor.b32  	%r1705, %r1705, %r871;
	ld.global.u32 	%r872, [%rd13+204];
	xor.b32  	%r1704, %r1704, %r872;
	ld.global.u32 	%r873, [%rd13+208];
	xor.b32  	%r1703, %r1703, %r873;
	ld.global.u32 	%r874, [%rd13+212];
	xor.b32  	%r1702, %r1702, %r874;
	ld.global.u32 	%r875, [%rd13+216];
	xor.b32  	%r1701, %r1701, %r875;
$L__BB1_64:
	and.b32  	%r877, %r797, 2048;
	setp.eq.s32 	%p38, %r877, 0;
	@%p38 bra 	$L__BB1_66;
	ld.global.u32 	%r878, [%rd13+220];
	xor.b32  	%r1705, %r1705, %r878;
	ld.global.u32 	%r879, [%rd13+224];
	xor.b32  	%r1704, %r1704, %r879;
	ld.global.u32 	%r880, [%rd13+228];
	xor.b32  	%r1703, %r1703, %r880;
	ld.global.u32 	%r881, [%rd13+232];
	xor.b32  	%r1702, %r1702, %r881;
	ld.global.u32 	%r882, [%rd13+236];
	xor.b32  	%r1701, %r1701, %r882;
$L__BB1_66:
	and.b32  	%r884, %r797, 4096;
	setp.eq.s32 	%p39, %r884, 0;
	@%p39 bra 	$L__BB1_68;
	ld.global.u32 	%r885, [%rd13+240];
	xor.b32  	%r1705, %r1705, %r885;
	ld.global.u32 	%r886, [%rd13+244];
	xor.b32  	%r1704, %r1704, %r886;
	ld.global.u32 	%r887, [%rd13+248];
	xor.b32  	%r1703, %r1703, %r887;
	ld.global.u32 	%r888, [%rd13+252];
	xor.b32  	%r1702, %r1702, %r888;
	ld.global.u32 	%r889, [%rd13+256];
	xor.b32  	%r1701, %r1701, %r889;
$L__BB1_68:
	and.b32  	%r891, %r797, 8192;
	setp.eq.s32 	%p40, %r891, 0;
	@%p40 bra 	$L__BB1_70;
	ld.global.u32 	%r892, [%rd13+260];
	xor.b32  	%r1705, %r1705, %r892;
	ld.global.u32 	%r893, [%rd13+264];
	xor.b32  	%r1704, %r1704, %r893;
	ld.global.u32 	%r894, [%rd13+268];
	xor.b32  	%r1703, %r1703, %r894;
	ld.global.u32 	%r895, [%rd13+272];
	xor.b32  	%r1702, %r1702, %r895;
	ld.global.u32 	%r896, [%rd13+276];
	xor.b32  	%r1701, %r1701, %r896;
$L__BB1_70:
	and.b32  	%r898, %r797, 16384;
	setp.eq.s32 	%p41, %r898, 0;
	@%p41 bra 	$L__BB1_72;
	ld.global.u32 	%r899, [%rd13+280];
	xor.b32  	%r1705, %r1705, %r899;
	ld.global.u32 	%r900, [%rd13+284];
	xor.b32  	%r1704, %r1704, %r900;
	ld.global.u32 	%r901, [%rd13+288];
	xor.b32  	%r1703, %r1703, %r901;
	ld.global.u32 	%r902, [%rd13+292];
	xor.b32  	%r1702, %r1702, %r902;
	ld.global.u32 	%r903, [%rd13+296];
	xor.b32  	%r1701, %r1701, %r903;
$L__BB1_72:
	and.b32  	%r905, %r797, 32768;
	setp.eq.s32 	%p42, %r905, 0;
	@%p42 bra 	$L__BB1_74;
	ld.global.u32 	%r906, [%rd13+300];
	xor.b32  	%r1705, %r1705, %r906;
	ld.global.u32 	%r907, [%rd13+304];
	xor.b32  	%r1704, %r1704, %r907;
	ld.global.u32 	%r908, [%rd13+308];
	xor.b32  	%r1703, %r1703, %r908;
	ld.global.u32 	%r909, [%rd13+312];
	xor.b32  	%r1702, %r1702, %r909;
	ld.global.u32 	%r910, [%rd13+316];
	xor.b32  	%r1701, %r1701, %r910;
$L__BB1_74:
	add.s32 	%r1700, %r1700, 16;
	setp.ne.s32 	%p43, %r1700, 32;
	@%p43 bra 	$L__BB1_42;
	mad.lo.s32 	%r911, %r1694, -31, %r186;
	add.s32 	%r1694, %r911, 1;
	setp.ne.s32 	%p44, %r1694, 5;
	@%p44 bra 	$L__BB1_41;
	st.local.u32 	[%rd6+4], %r1705;
	st.local.v2.u32 	[%rd6+8], {%r1704, %r1703};
	st.local.v2.u32 	[%rd6+16], {%r1702, %r1701};
	setp.ne.s64 	%p45, %rd10, 3;
	@%p45 bra 	$L__BB1_114;
	mov.b32 	%r1793, 0;
	mov.u32 	%r1794, %r1793;
	mov.u32 	%r1795, %r1793;
	mov.u32 	%r1796, %r1793;
	mov.u32 	%r1797, %r1793;
	mov.u32 	%r1786, %r1793;
$L__BB1_78:
	mul.wide.u32 	%rd69, %r1786, 4;
	add.s64 	%rd70, %rd6, %rd69;
	ld.local.u32 	%r361, [%rd70+4];
	shl.b32 	%r362, %r1786, 5;
	mov.b32 	%r1792, 0;
$L__BB1_79:
	.pragma "nounroll";
	shr.u32 	%r914, %r361, %r1792;
	and.b32  	%r915, %r914, 1;
	setp.eq.b32 	%p46, %r915, 1;
	not.pred 	%p47, %p46;
	add.s32 	%r916, %r362, %r1792;
	mul.lo.s32 	%r917, %r916, 5;
	mul.wide.u32 	%rd71, %r917, 4;
	add.s64 	%rd14, %rd11, %rd71;
	@%p47 bra 	$L__BB1_81;
	ld.global.u32 	%r918, [%rd14];
	xor.b32  	%r1797, %r1797, %r918;
	ld.global.u32 	%r919, [%rd14+4];
	xor.b32  	%r1796, %r1796, %r919;
	ld.global.u32 	%r920, [%rd14+8];
	xor.b32  	%r1795, %r1795, %r920;
	ld.global.u32 	%r921, [%rd14+12];
	xor.b32  	%r1794, %r1794, %r921;
	ld.global.u32 	%r922, [%rd14+16];
	xor.b32  	%r1793, %r1793, %r922;
$L__BB1_81:
	and.b32  	%r924, %r914, 2;
	setp.eq.s32 	%p48, %r924, 0;
	@%p48 bra 	$L__BB1_83;
	ld.global.u32 	%r925, [%rd14+20];
	xor.b32  	%r1797, %r1797, %r925;
	ld.global.u32 	%r926, [%rd14+24];
	xor.b32  	%r1796, %r1796, %r926;
	ld.global.u32 	%r927, [%rd14+28];
	xor.b32  	%r1795, %r1795, %r927;
	ld.global.u32 	%r928, [%rd14+32];
	xor.b32  	%r1794, %r1794, %r928;
	ld.global.u32 	%r929, [%rd14+36];
	xor.b32  	%r1793, %r1793, %r929;
$L__BB1_83:
	and.b32  	%r931, %r914, 4;
	setp.eq.s32 	%p49, %r931, 0;
	@%p49 bra 	$L__BB1_85;
	ld.global.u32 	%r932, [%rd14+40];
	xor.b32  	%r1797, %r1797, %r932;
	ld.global.u32 	%r933, [%rd14+44];
	xor.b32  	%r1796, %r1796, %r933;
	ld.global.u32 	%r934, [%rd14+48];
	xor.b32  	%r1795, %r1795, %r934;
	ld.global.u32 	%r935, [%rd14+52];
	xor.b32  	%r1794, %r1794, %r935;
	ld.global.u32 	%r936, [%rd14+56];
	xor.b32  	%r1793, %r1793, %r936;
$L__BB1_85:
	and.b32  	%r938, %r914, 8;
	setp.eq.s32 	%p50, %r938, 0;
	@%p50 bra 	$L__BB1_87;
	ld.global.u32 	%r939, [%rd14+60];
	xor.b32  	%r1797, %r1797, %r939;
	ld.global.u32 	%r940, [%rd14+64];
	xor.b32  	%r1796, %r1796, %r940;
	ld.global.u32 	%r941, [%rd14+68];
	xor.b32  	%r1795, %r1795, %r941;
	ld.global.u32 	%r942, [%rd14+72];
	xor.b32  	%r1794, %r1794, %r942;
	ld.global.u32 	%r943, [%rd14+76];
	xor.b32  	%r1793, %r1793, %r943;
$L__BB1_87:
	and.b32  	%r945, %r914, 16;
	setp.eq.s32 	%p51, %r945, 0;
	@%p51 bra 	$L__BB1_89;
	ld.global.u32 	%r946, [%rd14+80];
	xor.b32  	%r1797, %r1797, %r946;
	ld.global.u32 	%r947, [%rd14+84];
	xor.b32  	%r1796, %r1796, %r947;
	ld.global.u32 	%r948, [%rd14+88];
	xor.b32  	%r1795, %r1795, %r948;
	ld.global.u32 	%r949, [%rd14+92];
	xor.b32  	%r1794, %r1794, %r949;
	ld.global.u32 	%r950, [%rd14+96];
	xor.b32  	%r1793, %r1793, %r950;
$L__BB1_89:
	and.b32  	%r952, %r914, 32;
	setp.eq.s32 	%p52, %r952, 0;
	@%p52 bra 	$L__BB1_91;
	ld.global.u32 	%r953, [%rd14+100];
	xor.b32  	%r1797, %r1797, %r953;
	ld.global.u32 	%r954, [%rd14+104];
	xor.b32  	%r1796, %r1796, %r954;
	ld.global.u32 	%r955, [%rd14+108];
	xor.b32  	%r1795, %r1795, %r955;
	ld.global.u32 	%r956, [%rd14+112];
	xor.b32  	%r1794, %r1794, %r956;
	ld.global.u32 	%r957, [%rd14+116];
	xor.b32  	%r1793, %r1793, %r957;
$L__BB1_91:
	and.b32  	%r959, %r914, 64;
	setp.eq.s32 	%p53, %r959, 0;
	@%p53 bra 	$L__BB1_93;
	ld.global.u32 	%r960, [%rd14+120];
	xor.b32  	%r1797, %r1797, %r960;
	ld.global.u32 	%r961, [%rd14+124];
	xor.b32  	%r1796, %r1796, %r961;
	ld.global.u32 	%r962, [%rd14+128];
	xor.b32  	%r1795, %r1795, %r962;
	ld.global.u32 	%r963, [%rd14+132];
	xor.b32  	%r1794, %r1794, %r963;
	ld.global.u32 	%r964, [%rd14+136];
	xor.b32  	%r1793, %r1793, %r964;
$L__BB1_93:
	and.b32  	%r966, %r914, 128;
	setp.eq.s32 	%p54, %r966, 0;
	@%p54 bra 	$L__BB1_95;
	ld.global.u32 	%r967, [%rd14+140];
	xor.b32  	%r1797, %r1797, %r967;
	ld.global.u32 	%r968, [%rd14+144];
	xor.b32  	%r1796, %r1796, %r968;
	ld.global.u32 	%r969, [%rd14+148];
	xor.b32  	%r1795, %r1795, %r969;
	ld.global.u32 	%r970, [%rd14+152];
	xor.b32  	%r1794, %r1794, %r970;
	ld.global.u32 	%r971, [%rd14+156];
	xor.b32  	%r1793, %r1793, %r971;
$L__BB1_95:
	and.b32  	%r973, %r914, 256;
	setp.eq.s32 	%p55, %r973, 0;
	@%p55 bra 	$L__BB1_97;
	ld.global.u32 	%r974, [%rd14+160];
	xor.b32  	%r1797, %r1797, %r974;
	ld.global.u32 	%r975, [%rd14+164];
	xor.b32  	%r1796, %r1796, %r975;
	ld.global.u32 	%r976, [%rd14+168];
	xor.b32  	%r1795, %r1795, %r976;
	ld.global.u32 	%r977, [%rd14+172];
	xor.b32  	%r1794, %r1794, %r977;
	ld.global.u32 	%r978, [%rd14+176];
	xor.b32  	%r1793, %r1793, %r978;
$L__BB1_97:
	and.b32  	%r980, %r914, 512;
	setp.eq.s32 	%p56, %r980, 0;
	@%p56 bra 	$L__BB1_99;
	ld.global.u32 	%r981, [%rd14+180];
	xor.b32  	%r1797, %r1797, %r981;
	ld.global.u32 	%r982, [%rd14+184];
	xor.b32  	%r1796, %r1796, %r982;
	ld.global.u32 	%r983, [%rd14+188];
	xor.b32  	%r1795, %r1795, %r983;
	ld.global.u32 	%r984, [%rd14+192];
	xor.b32  	%r1794, %r1794, %r984;
	ld.global.u32 	%r985, [%rd14+196];
	xor.b32  	%r1793, %r1793, %r985;
$L__BB1_99:
	and.b32  	%r987, %r914, 1024;
	setp.eq.s32 	%p57, %r987, 0;
	@%p57 bra 	$L__BB1_101;
	ld.global.u32 	%r988, [%rd14+200];
	xor.b32  	%r1797, %r1797, %r988;
	ld.global.u32 	%r989, [%rd14+204];
	xor.b32  	%r1796, %r1796, %r989;
	ld.global.u32 	%r990, [%rd14+208];
	xor.b32  	%r1795, %r1795, %r990;
	ld.global.u32 	%r991, [%rd14+212];
	xor.b32  	%r1794, %r1794, %r991;
	ld.global.u32 	%r992, [%rd14+216];
	xor.b32  	%r1793, %r1793, %r992;
$L__BB1_101:
	and.b32  	%r994, %r914, 2048;
	setp.eq.s32 	%p58, %r994, 0;
	@%p58 bra 	$L__BB1_103;
	ld.global.u32 	%r995, [%rd14+220];
	xor.b32  	%r1797, %r1797, %r995;
	ld.global.u32 	%r996, [%rd14+224];
	xor.b32  	%r1796, %r1796, %r996;
	ld.global.u32 	%r997, [%rd14+228];
	xor.b32  	%r1795, %r1795, %r997;
	ld.global.u32 	%r998, [%rd14+232];
	xor.b32  	%r1794, %r1794, %r998;
	ld.global.u32 	%r999, [%rd14+236];
	xor.b32  	%r1793, %r1793, %r999;
$L__BB1_103:
	and.b32  	%r1001, %r914, 4096;
	setp.eq.s32 	%p59, %r1001, 0;
	@%p59 bra 	$L__BB1_105;
	ld.global.u32 	%r1002, [%rd14+240];
	xor.b32  	%r1797, %r1797, %r1002;
	ld.global.u32 	%r1003, [%rd14+244];
	xor.b32  	%r1796, %r1796, %r1003;
	ld.global.u32 	%r1004, [%rd14+248];
	xor.b32  	%r1795, %r1795, %r1004;
	ld.global.u32 	%r1005, [%rd14+252];
	xor.b32  	%r1794, %r1794, %r1005;
	ld.global.u32 	%r1006, [%rd14+256];
	xor.b32  	%r1793, %r1793, %r1006;
$L__BB1_105:
	and.b32  	%r1008, %r914, 8192;
	setp.eq.s32 	%p60, %r1008, 0;
	@%p60 bra 	$L__BB1_107;
	ld.global.u32 	%r1009, [%rd14+260];
	xor.b32  	%r1797, %r1797, %r1009;
	ld.global.u32 	%r1010, [%rd14+264];
	xor.b32  	%r1796, %r1796, %r1010;
	ld.global.u32 	%r1011, [%rd14+268];
	xor.b32  	%r1795, %r1795, %r1011;
	ld.global.u32 	%r1012, [%rd14+272];
	xor.b32  	%r1794, %r1794, %r1012;
	ld.global.u32 	%r1013, [%rd14+276];
	xor.b32  	%r1793, %r1793, %r1013;
$L__BB1_107:
	and.b32  	%r1015, %r914, 16384;
	setp.eq.s32 	%p61, %r1015, 0;
	@%p61 bra 	$L__BB1_109;
	ld.global.u32 	%r1016, [%rd14+280];
	xor.b32  	%r1797, %r1797, %r1016;
	ld.global.u32 	%r1017, [%rd14+284];
	xor.b32  	%r1796, %r1796, %r1017;
	ld.global.u32 	%r1018, [%rd14+288];
	xor.b32  	%r1795, %r1795, %r1018;
	ld.global.u32 	%r1019, [%rd14+292];
	xor.b32  	%r1794, %r1794, %r1019;
	ld.global.u32 	%r1020, [%rd14+296];
	xor.b32  	%r1793, %r1793, %r1020;
$L__BB1_109:
	and.b32  	%r1022, %r914, 32768;
	setp.eq.s32 	%p62, %r1022, 0;
	@%p62 bra 	$L__BB1_111;
	ld.global.u32 	%r1023, [%rd14+300];
	xor.b32  	%r1797, %r1797, %r1023;
	ld.global.u32 	%r1024, [%rd14+304];
	xor.b32  	%r1796, %r1796, %r1024;
	ld.global.u32 	%r1025, [%rd14+308];
	xor.b32  	%r1795, %r1795, %r1025;
	ld.global.u32 	%r1026, [%rd14+312];
	xor.b32  	%r1794, %r1794, %r1026;
	ld.global.u32 	%r1027, [%rd14+316];
	xor.b32  	%r1793, %r1793, %r1027;
$L__BB1_111:
	add.s32 	%r1792, %r1792, 16;
	setp.ne.s32 	%p63, %r1792, 32;
	@%p63 bra 	$L__BB1_79;
	mad.lo.s32 	%r1028, %r1786, -31, %r362;
	add.s32 	%r1786, %r1028, 1;
	setp.ne.s32 	%p64, %r1786, 5;
	@%p64 bra 	$L__BB1_78;
	st.local.u32 	[%rd6+4], %r1797;
	st.local.v2.u32 	[%rd6+8], {%r1796, %r1795};
	st.local.v2.u32 	[%rd6+16], {%r1794, %r1793};
$L__BB1_114:
	shr.u64 	%rd169, %rd9, 2;
	add.s32 	%r1596, %r1596, 1;
	setp.gt.u64 	%p65, %rd9, 3;
	@%p65 bra 	$L__BB1_2;
$L__BB1_115:
	cvta.to.global.u64 	%rd72, %rd51;
	cvta.to.global.u64 	%rd73, %rd53;
	cvta.to.global.u64 	%rd74, %rd52;
	mov.b32 	%r1029, 0;
	st.local.v2.u32 	[%rd6+24], {%r1029, %r1029};
	st.local.u32 	[%rd6+32], %r1029;
	mov.b64 	%rd75, 0;
	st.local.u64 	[%rd6+40], %rd75;
	cvt.u32.u64 	%r1030, %rd42;
	mul.lo.s32 	%r1031, %r1, %r1030;
	ld.global.u32 	%r1032, [%rd74];
	st.local.u32 	[%rd7+8], %r1032;
	ld.global.u32 	%r1033, [%rd72];
	st.local.u32 	[%rd7+12], %r1033;
	ld.global.u32 	%r1034, [%rd72+4];
	st.local.u32 	[%rd7+16], %r1034;
	ld.global.u32 	%r1035, [%rd72+8];
	st.local.u32 	[%rd7+20], %r1035;
	ld.global.u32 	%r1036, [%rd72+12];
	st.local.u32 	[%rd7+24], %r1036;
	ld.global.u32 	%r1037, [%rd72+16];
	st.local.u32 	[%rd7+28], %r1037;
	ld.global.u32 	%r1038, [%rd72+20];
	st.local.u32 	[%rd7+32], %r1038;
	ld.global.u32 	%r1039, [%rd72+24];
	st.local.u32 	[%rd7+36], %r1039;
	ld.global.u32 	%r1040, [%rd72+28];
	st.local.u32 	[%rd7+40], %r1040;
	ld.global.u32 	%r1041, [%rd72+32];
	st.local.u32 	[%rd7+44], %r1041;
	ld.global.u32 	%r1042, [%rd72+36];
	st.local.u32 	[%rd7+48], %r1042;
	ld.global.u32 	%r1043, [%rd72+40];
	st.local.u32 	[%rd7+52], %r1043;
	ld.global.u32 	%r1044, [%rd72+44];
	st.local.u32 	[%rd7+56], %r1044;
	ld.global.u32 	%r1045, [%rd72+48];
	st.local.u32 	[%rd7+60], %r1045;
	ld.global.u32 	%r1046, [%rd72+52];
	st.local.u32 	[%rd7+64], %r1046;
	ld.global.u32 	%r1047, [%rd72+56];
	st.local.u32 	[%rd7+68], %r1047;
	ld.global.u32 	%r1048, [%rd72+60];
	st.local.u32 	[%rd7+72], %r1048;
	ld.global.u32 	%r1049, [%rd72+64];
	st.local.u32 	[%rd7+76], %r1049;
	ld.global.u32 	%r1050, [%rd72+68];
	st.local.u32 	[%rd7+80], %r1050;
	ld.global.u32 	%r1051, [%rd72+72];
	st.local.u32 	[%rd7+84], %r1051;
	ld.global.u32 	%r1052, [%rd72+76];
	st.local.u32 	[%rd7+88], %r1052;
	ld.global.u32 	%r1053, [%rd72+80];
	st.local.u32 	[%rd7+92], %r1053;
	ld.global.u32 	%r1054, [%rd72+84];
	st.local.u32 	[%rd7+96], %r1054;
	ld.global.u32 	%r1055, [%rd72+88];
	st.local.u32 	[%rd7+100], %r1055;
	ld.global.u32 	%r1056, [%rd72+92];
	st.local.u32 	[%rd7+104], %r1056;
	ld.global.u32 	%r1057, [%rd72+96];
	st.local.u32 	[%rd7+108], %r1057;
	ld.global.u32 	%r1058, [%rd72+100];
	st.local.u32 	[%rd7+112], %r1058;
	ld.global.u32 	%r1059, [%rd72+104];
	st.local.u32 	[%rd7+116], %r1059;
	ld.global.u32 	%r1060, [%rd72+108];
	st.local.u32 	[%rd7+120], %r1060;
	ld.global.u32 	%r1061, [%rd72+112];
	st.local.u32 	[%rd7+124], %r1061;
	ld.global.u32 	%r1062, [%rd72+116];
	st.local.u32 	[%rd7+128], %r1062;
	ld.global.u32 	%r1063, [%rd72+120];
	st.local.u32 	[%rd7+132], %r1063;
	ld.global.u32 	%r1064, [%rd72+124];
	st.local.u32 	[%rd7+136], %r1064;
	st.local.u32 	[%rd7], %r1031;
	shr.u32 	%r1065, %r1031, 1;
	xor.b32  	%r1066, %r1065, %r1031;
	and.b32  	%r1067, %r1066, 1;
	neg.s32 	%r1068, %r1067;
	and.b32  	%r1069, %r1068, %r1033;
	shl.b32 	%r1070, %r1066, 30;
	shr.s32 	%r1071, %r1070, 31;
	and.b32  	%r1072, %r1071, %r1034;
	xor.b32  	%r1073, %r1069, %r1072;
	shl.b32 	%r1074, %r1066, 29;
	shr.s32 	%r1075, %r1074, 31;
	and.b32  	%r1076, %r1075, %r1035;
	xor.b32  	%r1077, %r1073, %r1076;
	shl.b32 	%r1078, %r1066, 28;
	shr.s32 	%r1079, %r1078, 31;
	and.b32  	%r1080, %r1079, %r1036;
	xor.b32  	%r1081, %r1077, %r1080;
	shl.b32 	%r1082, %r1066, 27;
	shr.s32 	%r1083, %r1082, 31;
	and.b32  	%r1084, %r1083, %r1037;
	xor.b32  	%r1085, %r1081, %r1084;
	shl.b32 	%r1086, %r1066, 26;
	shr.s32 	%r1087, %r1086, 31;
	and.b32  	%r1088, %r1087, %r1038;
	xor.b32  	%r1089, %r1085, %r1088;
	shl.b32 	%r1090, %r1066, 25;
	shr.s32 	%r1091, %r1090, 31;
	and.b32  	%r1092, %r1091, %r1039;
	xor.b32  	%r1093, %r1089, %r1092;
	shl.b32 	%r1094, %r1066, 24;
	shr.s32 	%r1095, %r1094, 31;
	and.b32  	%r1096, %r1095, %r1040;
	xor.b32  	%r1097, %r1093, %r1096;
	shl.b32 	%r1098, %r1066, 23;
	shr.s32 	%r1099, %r1098, 31;
	and.b32  	%r1100, %r1099, %r1041;
	xor.b32  	%r1101, %r1097, %r1100;
	shl.b32 	%r1102, %r1066, 22;
	shr.s32 	%r1103, %r1102, 31;
	and.b32  	%r1104, %r1103, %r1042;
	xor.b32  	%r1105, %r1101, %r1104;
	shl.b32 	%r1106, %r1066, 21;
	shr.s32 	%r1107, %r1106, 31;
	and.b32  	%r1108, %r1107, %r1043;
	xor.b32  	%r1109, %r1105, %r1108;
	shl.b32 	%r1110, %r1066, 20;
	shr.s32 	%r1111, %r1110, 31;
	and.b32  	%r1112, %r1111, %r1044;
	xor.b32  	%r1113, %r1109, %r1112;
	shl.b32 	%r1114, %r1066, 19;
	shr.s32 	%r1115, %r1114, 31;
	and.b32  	%r1116, %r1115, %r1045;
	xor.b32  	%r1117, %r1113, %r1116;
	shl.b32 	%r1118, %r1066, 18;
	shr.s32 	%r1119, %r1118, 31;
	and.b32  	%r1120, %r1119, %r1046;
	xor.b32  	%r1121, %r1117, %r1120;
	shl.b32 	%r1122, %r1066, 17;
	shr.s32 	%r1123, %r1122, 31;
	and.b32  	%r1124, %r1123, %r1047;
	xor.b32  	%r1125, %r1121, %r1124;
	shl.b32 	%r1126, %r1066, 16;
	shr.s32 	%r1127, %r1126, 31;
	and.b32  	%r1128, %r1127, %r1048;
	xor.b32  	%r1129, %r1125, %r1128;
	shl.b32 	%r1130, %r1066, 15;
	shr.s32 	%r1131, %r1130, 31;
	and.b32  	%r1132, %r1131, %r1049;
	xor.b32  	%r1133, %r1129, %r1132;
	shl.b32 	%r1134, %r1066, 14;
	shr.s32 	%r1135, %r1134, 31;
	and.b32  	%r1136, %r1135, %r1050;
	xor.b32  	%r1137, %r1133, %r1136;
	shl.b32 	%r1138, %r1066, 13;
	shr.s32 	%r1139, %r1138, 31;
	and.b32  	%r1140, %r1139, %r1051;
	xor.b32  	%r1141, %r1137, %r1140;
	shl.b32 	%r1142, %r1066, 12;
	shr.s32 	%r1143, %r1142, 31;
	and.b32  	%r1144, %r1143, %r1052;
	xor.b32  	%r1145, %r1141, %r1144;
	shl.b32 	%r1146, %r1066, 11;
	shr.s32 	%r1147, %r1146, 31;
	and.b32  	%r1148, %r1147, %r1053;
	xor.b32  	%r1149, %r1145, %r1148;
	shl.b32 	%r1150, %r1066, 10;
	shr.s32 	%r1151, %r1150, 31;
	and.b32  	%r1152, %r1151, %r1054;
	xor.b32  	%r1153, %r1149, %r1152;
	shl.b32 	%r1154, %r1066, 9;
	shr.s32 	%r1155, %r1154, 31;
	and.b32  	%r1156, %r1155, %r1055;
	xor.b32  	%r1157, %r1153, %r1156;
	shl.b32 	%r1158, %r1066, 8;
	shr.s32 	%r1159, %r1158, 31;
	and.b32  	%r1160, %r1159, %r1056;
	xor.b32  	%r1161, %r1157, %r1160;
	shl.b32 	%r1162, %r1066, 7;
	shr.s32 	%r1163, %r1162, 31;
	and.b32  	%r1164, %r1163, %r1057;
	xor.b32  	%r1165, %r1161, %r1164;
	shl.b32 	%r1166, %r1066, 6;
	shr.s32 	%r1167, %r1166, 31;
	and.b32  	%r1168, %r1167, %r1058;
	xor.b32  	%r1169, %r1165, %r1168;
	shl.b32 	%r1170, %r1066, 5;
	shr.s32 	%r1171, %r1170, 31;
	and.b32  	%r1172, %r1171, %r1059;
	xor.b32  	%r1173, %r1169, %r1172;
	shl.b32 	%r1174, %r1066, 4;
	shr.s32 	%r1175, %r1174, 31;
	and.b32  	%r1176, %r1175, %r1060;
	xor.b32  	%r1177, %r1173, %r1176;
	shl.b32 	%r1178, %r1066, 3;
	shr.s32 	%r1179, %r1178, 31;
	and.b32  	%r1180, %r1179, %r1061;
	xor.b32  	%r1181, %r1177, %r1180;
	shl.b32 	%r1182, %r1066, 2;
	shr.s32 	%r1183, %r1182, 31;
	and.b32  	%r1184, %r1183, %r1062;
	xor.b32  	%r1185, %r1181, %r1184;
	shl.b32 	%r1186, %r1066, 1;
	shr.s32 	%r1187, %r1186, 31;
	and.b32  	%r1188, %r1187, %r1063;
	xor.b32  	%r1189, %r1185, %r1188;
	shr.s32 	%r1190, %r1031, 31;
	and.b32  	%r1191, %r1190, %r1064;
	xor.b32  	%r1192, %r1189, %r1191;
	xor.b32  	%r532, %r1192, %r1032;
	st.local.u32 	[%rd7+4], %r532;
	ld.global.u32 	%r1193, [%rd74+4];
	st.local.u32 	[%rd7+148], %r1193;
	ld.global.u32 	%r1194, [%rd72+128];
	st.local.u32 	[%rd7+152], %r1194;
	ld.global.u32 	%r1195, [%rd72+132];
	st.local.u32 	[%rd7+156], %r1195;
	ld.global.u32 	%r1196, [%rd72+136];
	st.local.u32 	[%rd7+160], %r1196;
	ld.global.u32 	%r1197, [%rd72+140];
	st.local.u32 	[%rd7+164], %r1197;
	ld.global.u32 	%r1198, [%rd72+144];
	st.local.u32 	[%rd7+168], %r1198;
	ld.global.u32 	%r1199, [%rd72+148];
	st.local.u32 	[%rd7+172], %r1199;
	ld.global.u32 	%r1200, [%rd72+152];
	st.local.u32 	[%rd7+176], %r1200;
	ld.global.u32 	%r1201, [%rd72+156];
	st.local.u32 	[%rd7+180], %r1201;
	ld.global.u32 	%r1202, [%rd72+160];
	st.local.u32 	[%rd7+184], %r1202;
	ld.global.u32 	%r1203, [%rd72+164];
	st.local.u32 	[%rd7+188], %r1203;
	ld.global.u32 	%r1204, [%rd72+168];
	st.local.u32 	[%rd7+192], %r1204;
	ld.global.u32 	%r1205, [%rd72+172];
	st.local.u32 	[%rd7+196], %r1205;
	ld.global.u32 	%r1206, [%rd72+176];
	st.local.u32 	[%rd7+200], %r1206;
	ld.global.u32 	%r1207, [%rd72+180];
	st.local.u32 	[%rd7+204], %r1207;
	ld.global.u32 	%r1208, [%rd72+184];
	st.local.u32 	[%rd7+208], %r1208;
	ld.global.u32 	%r1209, [%rd72+188];
	st.local.u32 	[%rd7+212], %r1209;
	ld.global.u32 	%r1210, [%rd72+192];
	st.local.u32 	[%rd7+216], %r1210;
	ld.global.u32 	%r1211, [%rd72+196];
	st.local.u32 	[%rd7+220], %r1211;
	ld.global.u32 	%r1212, [%rd72+200];
	st.local.u32 	[%rd7+224], %r1212;
	ld.global.u32 	%r1213, [%rd72+204];
	st.local.u32 	[%rd7+228], %r1213;
	ld.global.u32 	%r1214, [%rd72+208];
	st.local.u32 	[%rd7+232], %r1214;
	ld.global.u32 	%r1215, [%rd72+212];
	st.local.u32 	[%rd7+236], %r1215;
	ld.global.u32 	%r1216, [%rd72+216];
	st.local.u32 	[%rd7+240], %r1216;
	ld.global.u32 	%r1217, [%rd72+220];
	st.local.u32 	[%rd7+244], %r1217;
	ld.global.u32 	%r1218, [%rd72+224];
	st.local.u32 	[%rd7+248], %r1218;
	ld.global.u32 	%r1219, [%rd72+228];
	st.local.u32 	[%rd7+252], %r1219;
	ld.global.u32 	%r1220, [%rd72+232];
	st.local.u32 	[%rd7+256], %r1220;
	ld.global.u32 	%r1221, [%rd72+236];
	st.local.u32 	[%rd7+260], %r1221;
	ld.global.u32 	%r1222, [%rd72+240];
	st.local.u32 	[%rd7+264], %r1222;
	ld.global.u32 	%r1223, [%rd72+244];
	st.local.u32 	[%rd7+268], %r1223;
	ld.global.u32 	%r1224, [%rd72+248];
	st.local.u32 	[%rd7+272], %r1224;
	ld.global.u32 	%r1225, [%rd72+252];
	st.local.u32 	[%rd7+276], %r1225;
	st.local.u32 	[%rd7+140], %r1031;
	and.b32  	%r1226, %r1068, %r1194;
	and.b32  	%r1227, %r1071, %r1195;
	xor.b32  	%r1228, %r1226, %r1227;
	and.b32  	%r1229, %r1075, %r1196;
	xor.b32  	%r1230, %r1228, %r1229;
	and.b32  	%r1231, %r1079, %r1197;
	xor.b32  	%r1232, %r1230, %r1231;
	and.b32  	%r1233, %r1083, %r1198;
	xor.b32  	%r1234, %r1232, %r1233;
	and.b32  	%r1235, %r1087, %r1199;
	xor.b32  	%r1236, %r1234, %r1235;
	and.b32  	%r1237, %r1091, %r1200;
	xor.b32  	%r1238, %r1236, %r1237;
	and.b32  	%r1239, %r1095, %r1201;
	xor.b32  	%r1240, %r1238, %r1239;
	and.b32  	%r1241, %r1099, %r1202;
	xor.b32  	%r1242, %r1240, %r1241;
	and.b32  	%r1243, %r1103, %r1203;
	xor.b32  	%r1244, %r1242, %r1243;
	and.b32  	%r1245, %r1107, %r1204;
	xor.b32  	%r1246, %r1244, %r1245;
	and.b32  	%r1247, %r1111, %r1205;
	xor.b32  	%r1248, %r1246, %r1247;
	and.b32  	%r1249, %r1115, %r1206;
	xor.b32  	%r1250, %r1248, %r1249;
	and.b32  	%r1251, %r1119, %r1207;
	xor.b32  	%r1252, %r1250, %r1251;
	and.b32  	%r1253, %r1123, %r1208;
	xor.b32  	%r1254, %r1252, %r1253;
	and.b32  	%r1255, %r1127, %r1209;
	xor.b32  	%r1256, %r1254, %r1255;
	and.b32  	%r1257, %r1131, %r1210;
	xor.b32  	%r1258, %r1256, %r1257;
	and.b32  	%r1259, %r1135, %r1211;
	xor.b32  	%r1260, %r1258, %r1259;
	and.b32  	%r1261, %r1139, %r1212;
	xor.b32  	%r1262, %r1260, %r1261;
	and.b32  	%r1263, %r1143, %r1213;
	xor.b32  	%r1264, %r1262, %r1263;
	and.b32  	%r1265, %r1147, %r1214;
	xor.b32  	%r1266, %r1264, %r1265;
	and.b32  	%r1267, %r1151, %r1215;
	xor.b32  	%r1268, %r1266, %r1267;
	and.b32  	%r1269, %r1155, %r1216;
	xor.b32  	%r1270, %r1268, %r1269;
	and.b32  	%r1271, %r1159, %r1217;
	xor.b32  	%r1272, %r1270, %r1271;
	and.b32  	%r1273, %r1163, %r1218;
	xor.b32  	%r1274, %r1272, %r1273;
	and.b32  	%r1275, %r1167, %r1219;
	xor.b32  	%r1276, %r1274, %r1275;
	and.b32  	%r1277, %r1171, %r1220;
	xor.b32  	%r1278, %r1276, %r1277;
	and.b32  	%r1279, %r1175, %r1221;
	xor.b32  	%r1280, %r1278, %r1279;
	and.b32  	%r1281, %r1179, %r1222;
	xor.b32  	%r1282, %r1280, %r1281;
	and.b32  	%r1283, %r1183, %r1223;
	xor.b32  	%r1284, %r1282, %r1283;
	and.b32  	%r1285, %r1187, %r1224;
	xor.b32  	%r1286, %r1284, %r1285;
	and.b32  	%r1287, %r1190, %r1225;
	xor.b32  	%r1288, %r1286, %r1287;
	xor.b32  	%r533, %r1288, %r1193;
	st.local.u32 	[%rd7+144], %r533;
	ld.global.nc.f32 	%f1, [%rd73];
	ld.global.nc.f32 	%f2, [%rd73+4];
	not.b32 	%r1289, %r1031;
	brev.b32 	%r1290, %r1289;
	bfind.shiftamt.u32 	%r1291, %r1290;
	setp.eq.s32 	%p66, %r1291, -1;
	selp.b32 	%r1292, 31, %r1291, %p66;
	mul.wide.s32 	%rd76, %r1292, 4;
	add.s64 	%rd77, %rd7, %rd76;
	ld.local.u32 	%r1293, [%rd77+12];
	xor.b32  	%r1294, %r532, %r1293;
	st.local.u32 	[%rd7+4], %r1294;
	add.s32 	%r1295, %r1031, 1;
	st.local.u32 	[%rd7], %r1295;
	ld.local.u32 	%r1296, [%rd77+152];
	xor.b32  	%r1297, %r533, %r1296;
	st.local.u32 	[%rd7+144], %r1297;
	st.local.u32 	[%rd7+140], %r1295;
	cvt.s64.s32 	%rd78, %r663;
	div.u64 	%rd79, 4294967296, %rd78;
	cvt.u32.u64 	%r534, %rd79;
	div.u32 	%r1298, %r532, %r534;
	cvt.s64.s32 	%rd80, %r664;
	div.u64 	%rd81, 4294967296, %rd80;
	cvt.u32.u64 	%r535, %rd81;
	div.u32 	%r1299, %r533, %r535;
	mad.lo.s32 	%r1300, %r1299, %r663, %r1298;
	mul.wide.s32 	%rd82, %r1300, 4;
	add.s64 	%rd83, %rd1, %rd82;
	atom.global.add.f32 	%f166, [%rd83], 0f3F800000;
	setp.eq.s64 	%p67, %rd42, 0;
	@%p67 bra 	$L__BB1_223;
	mul.f32 	%f3, %f157, 0f34000000;
	cvt.rn.f32.u32 	%f168, %r533;
	mul.f32 	%f169, %f158, %f168;
	mul.f32 	%f593, %f169, 0f2F800000;
	cvt.rn.f32.u32 	%f170, %r532;
	mul.f32 	%f171, %f157, %f170;
	mul.f32 	%f594, %f171, 0f2F800000;
	add.s64 	%rd16, %rd42, -1;
	abs.f32 	%f6, %f157;
	mul.f32 	%f172, %f6, 0f4B000000;
	neg.f32 	%f7, %f6;
	mov.b32 	%r1302, %f172;
	and.b32  	%r1303, %r1302, 8388607;
	or.b32  	%r1304, %r1303, 1065353216;
	mov.b32 	%f173, %r1304;
	rcp.approx.ftz.f32 	%f8, %f173;
	neg.f32 	%f9, %f173;
	abs.f32 	%f10, %f158;
	mul.f32 	%f174, %f10, 0f4B000000;
	neg.f32 	%f11, %f10;
	mov.b32 	%r1305, %f174;
	and.b32  	%r1306, %r1305, 8388607;
	or.b32  	%r1307, %r1306, 1065353216;
	mov.b32 	%f175, %r1307;
	rcp.approx.ftz.f32 	%f12, %f175;
	neg.f32 	%f13, %f175;
	add.s32 	%r536, %r663, -1;
	add.s32 	%r537, %r664, -1;
	add.s32 	%r538, %r665, -1;
	mul.lo.s32 	%r539, %r664, %r663;
	cvta.to.global.u64 	%rd17, %rd49;
	cvta.to.global.u64 	%rd18, %rd50;
	mov.b32 	%r1907, 0;
	mov.b64 	%rd177, 0;
	mov.f32 	%f595, 0f3F800000;
	mov.b16 	%rs11, 0;
	mov.f32 	%f592, %f159;
	mov.f32 	%f591, %f163;
	mov.f32 	%f590, %f164;
	mov.f32 	%f589, %f165;
$L__BB1_117:
	ld.param.f32 	%f551, [_Z17ray_tracer_kernelyPfS_S_S_S_S_S_PK10Optics_extPK11Optics_scatffffffffffffiiiPA32_jPjPKf_param_11];
	ld.param.f32 	%f550, [_Z17ray_tracer_kernelyPfS_S_S_S_S_S_PK10Optics_extPK11Optics_scatffffffffffffiiiPA32_jPjPKf_param_10];
	setp.ge.f32 	%p68, %f592, %f1;
	setp.le.f32 	%p69, %f592, %f2;
	and.pred  	%p1, %p68, %p69;
	selp.f32 	%f21, %f550, %f551, %p1;
	and.b16  	%rs4, %rs11, 255;
	setp.ne.s16 	%p70, %rs4, 0;
	ld.local.v2.u32 	{%r549, %r1879}, [%rd6];
	ld.local.v2.u32 	{%r543, %r544}, [%rd6+8];
	ld.local.v2.u32 	{%r545, %r546}, [%rd6+16];
	mov.u32 	%r550, %r546;
	mov.u32 	%r551, %r545;
	mov.u32 	%r552, %r544;
	mov.u32 	%r553, %r543;
	@%p70 bra 	$L__BB1_119;
	shr.u32 	%r1308, %r1879, 2;
	xor.b32  	%r1309, %r1308, %r1879;
	shl.b32 	%r1310, %r546, 4;
	shl.b32 	%r1311, %r1309, 1;
	xor.b32  	%r1312, %r1311, %r1310;
	xor.b32  	%r1313, %r1312, %r1309;
	xor.b32  	%r550, %r1313, %r546;
	add.s32 	%r549, %r549, 362437;
	mov.u32 	%r551, %r546;
	mov.u32 	%r552, %r545;
	mov.u32 	%r553, %r544;
	mov.u32 	%r1879, %r543;
$L__BB1_119:
	shr.u32 	%r1314, %r1879, 2;
	xor.b32  	%r1315, %r1314, %r1879;
	st.local.v2.u32 	[%rd6+8], {%r552, %r551};
	shl.b32 	%r1316, %r550, 4;
	shl.b32 	%r1317, %r1315, 1;
	xor.b32  	%r1318, %r1317, %r1316;
	xor.b32  	%r1319, %r1318, %r1315;
	xor.b32  	%r555, %r1319, %r550;
	st.local.v2.u32 	[%rd6+16], {%r550, %r555};
	add.s32 	%r1320, %r549, 362437;
	st.local.v2.u32 	[%rd6], {%r1320, %r553};
	add.s32 	%r1321, %r555, %r1320;
	cvt.rn.f32.u32 	%f176, %r1321;
	fma.rn.f32 	%f177, %f176, 0f2F800000, 0f2F000000;
	add.f32 	%f178, %f177, 0fBF800000;
	add.f32 	%f179, %f178, 0f3F800000;
	add.f32 	%f180, %f179, 0f34000000;
	setp.lt.f32 	%p71, %f180, 0f00800000;
	mul.f32 	%f181, %f180, 0f4B000000;
	selp.f32 	%f182, %f181, %f180, %p71;
	selp.f32 	%f183, 0fC1B80000, 0f00000000, %p71;
	mov.b32 	%r1322, %f182;
	add.s32 	%r1323, %r1322, -1059760811;
	and.b32  	%r1324, %r1323, -8388608;
	sub.s32 	%r1325, %r1322, %r1324;
	mov.b32 	%f184, %r1325;
	cvt.rn.f32.s32 	%f185, %r1324;
	fma.rn.f32 	%f186, %f185, 0f34000000, %f183;
	add.f32 	%f187, %f184, 0fBF800000;
	fma.rn.f32 	%f188, %f187, 0fBE055027, 0f3E1039F6;
	fma.rn.f32 	%f189, %f188, %f187, 0fBDF8CDCC;
	fma.rn.f32 	%f190, %f189, %f187, 0f3E0F2955;
	fma.rn.f32 	%f191, %f190, %f187, 0fBE2AD8B9;
	fma.rn.f32 	%f192, %f191, %f187, 0f3E4CED0B;
	fma.rn.f32 	%f193, %f192, %f187, 0fBE7FFF22;
	fma.rn.f32 	%f194, %f193, %f187, 0f3EAAAA78;
	fma.rn.f32 	%f195, %f194, %f187, 0fBF000000;
	mul.f32 	%f196, %f187, %f195;
	fma.rn.f32 	%f197, %f196, %f187, %f187;
	fma.rn.f32 	%f198, %f186, 0f3F317218, %f197;
	setp.gt.u32 	%p72, %r1322, 2139095039;
	fma.rn.f32 	%f199, %f182, 0f7F800000, 0f7F800000;
	selp.f32 	%f200, %f199, %f198, %p72;
	setp.eq.f32 	%p73, %f182, 0f00000000;
	neg.f32 	%f201, %f200;
	selp.f32 	%f202, 0f7F800000, %f201, %p73;
	div.rn.f32 	%f203, %f202, %f21;
	max.f32 	%f204, %f203, 0f34000000;
	mul.f32 	%f564, %f591, %f204;
	mul.f32 	%f565, %f590, %f204;
	mul.f32 	%f566, %f589, %f204;
	not.pred 	%p74, %p1;
	@%p74 bra 	$L__BB1_122;
	setp.gt.f32 	%p85, %f589, 0f00000000;
	selp.f32 	%f212, %f2, %f1, %p85;
	sub.f32 	%f213, %f212, %f592;
	div.rn.f32 	%f25, %f213, %f566;
	setp.geu.f32 	%p86, %f25, 0f3F800000;
	mov.b16 	%rs11, 0;
	mov.pred 	%p197, -1;
	@%p86 bra 	$L__BB1_126;
	mul.f32 	%f564, %f564, %f25;
	mul.f32 	%f565, %f565, %f25;
	mul.f32 	%f566, %f566, %f25;
	sub.f32 	%f214, %f592, %f1;
	setp.lt.f32 	%p89, %f214, 0f34000000;
	setp.lt.f32 	%p90, %f589, 0f00000000;
	sub.f32 	%f215, %f592, %f3;
	selp.f32 	%f216, %f215, %f592, %p90;
	selp.f32 	%f217, %f216, %f592, %p89;
	sub.f32 	%f218, %f2, %f217;
	setp.lt.f32 	%p91, %f218, 0f34000000;
	add.f32 	%f219, %f3, %f217;
	selp.f32 	%f220, %f219, %f217, %p91;
	selp.f32 	%f592, %f220, %f217, %p85;
	mov.b16 	%rs11, 1;
	mov.pred 	%p197, 0;
	bra.uni 	$L__BB1_126;
$L__BB1_122:
	setp.leu.f32 	%p75, %f592, %f2;
	add.f32 	%f205, %f592, %f566;
	setp.gtu.f32 	%p76, %f205, %f2;
	or.pred  	%p77, %p75, %p76;
	@%p77 bra 	$L__BB1_124;
	sub.f32 	%f209, %f592, %f2;
	div.rn.f32 	%f210, %f209, %f566;
	abs.f32 	%f211, %f210;
	mul.f32 	%f564, %f564, %f211;
	mul.f32 	%f565, %f565, %f211;
	mul.f32 	%f566, %f566, %f211;
	mov.b16 	%rs11, 1;
	mov.pred 	%p197, 0;
	bra.uni 	$L__BB1_126;
$L__BB1_124:
	setp.geu.f32 	%p79, %f592, %f1;
	setp.ltu.f32 	%p80, %f205, %f1;
	mov.b16 	%rs11, 0;
	mov.pred 	%p197, -1;
	or.pred  	%p81, %p79, %p80;
	@%p81 bra 	$L__BB1_126;
	sub.f32 	%f206, %f592, %f1;
	div.rn.f32 	%f207, %f206, %f566;
	abs.f32 	%f208, %f207;
	mul.f32 	%f564, %f564, %f208;
	mul.f32 	%f565, %f565, %f208;
	mul.f32 	%f566, %f566, %f208;
	mov.b16 	%rs11, 1;
	mov.pred 	%p197, 0;
$L__BB1_126:
	add.f32 	%f41, %f592, %f566;
	setp.gtu.f32 	%p92, %f41, 0f00000000;
	@%p92 bra 	$L__BB1_128;
	div.rn.f32 	%f221, %f592, %f566;
	abs.f32 	%f222, %f221;
	mul.f32 	%f564, %f564, %f222;
	mul.f32 	%f565, %f565, %f222;
	mul.f32 	%f566, %f566, %f222;
	mov.pred 	%p198, -1;
	bra.uni 	$L__BB1_130;
$L__BB1_128:
	setp.ltu.f32 	%p95, %f41, %f159;
	mov.pred 	%p198, -1;
	@%p95 bra 	$L__BB1_130;
	sub.f32 	%f223, %f159, %f592;
	div.rn.f32 	%f224, %f223, %f566;
	abs.f32 	%f225, %f224;
	mul.f32 	%f564, %f564, %f225;
	mul.f32 	%f565, %f565, %f225;
	mul.f32 	%f566, %f566, %f225;
	mov.pred 	%p198, 0;
$L__BB1_130:
	add.f32 	%f51, %f594, %f564;
	add.f32 	%f52, %f593, %f565;
	add.f32 	%f592, %f592, %f566;
	abs.f32 	%f572, %f51;
	setp.lt.f32 	%p97, %f572, %f6;
	@%p97 bra 	$L__BB1_141;
	setp.gtu.f32 	%p98, %f572, %f172;
	@%p98 bra 	$L__BB1_138;
	div.approx.f32 	%f227, %f572, %f6;
	cvt.rzi.f32.f32 	%f570, %f227;
	fma.rn.f32 	%f56, %f7, %f570, %f572;
	mov.b32 	%r556, %f56;
	mov.b32 	%r1326, %f6;
	setp.lt.u32 	%p99, %r556, %r1326;
	@%p99 bra 	$L__BB1_137;
	setp.lt.u32 	%p100, %r556, -2147483647;
	@%p100 bra 	$L__BB1_135;
	add.f32 	%f232, %f570, 0fBF800000;
	setp.lt.f32 	%p103, %f56, %f7;
	add.f32 	%f233, %f232, 0fBF800000;
	selp.f32 	%f570, %f233, %f232, %p103;
	bra.uni 	$L__BB1_137;
$L__BB1_135:
	add.f32 	%f570, %f570, 0f3F800000;
	add.f32 	%f228, %f6, %f6;
	setp.ltu.f32 	%p101, %f56, %f228;
	@%p101 bra 	$L__BB1_137;
	add.f32 	%f229, %f570, 0f3F800000;
	fma.rn.f32 	%f230, %f6, 0fC0400000, %f56;
	setp.ge.f32 	%p102, %f230, 0f00000000;
	add.f32 	%f231, %f229, 0f3F800000;
	selp.f32 	%f570, %f231, %f229, %p102;
$L__BB1_137:
	fma.rn.f32 	%f572, %f7, %f570, %f572;
	bra.uni 	$L__BB1_141;
$L__BB1_138:
	mov.b32 	%r557, %f572;
	and.b32  	%r1327, %r557, 8388607;
	or.b32  	%r1880, %r1327, 1065353216;
	mov.b32 	%f571, %r1880;
	and.b32  	%r1329, %r1302, -8388608;
	sub.s32 	%r1330, %r557, %r1329;
	and.b32  	%r1331, %r1330, -8388608;
	add.s32 	%r1881, %r1331, 192937984;
	setp.eq.s32 	%p104, %r1881, 0;
	@%p104 bra 	$L__BB1_140;
$L__BB1_139:
	min.u32 	%r1332, %r1881, 192937984;
	add.s32 	%r1333, %r1880, %r1332;
	mov.b32 	%f235, %r1333;
	mul.f32 	%f236, %f8, %f235;
	fma.rn.f32 	%f237, %f9, %f236, %f235;
	fma.rn.f32 	%f238, %f237, %f8, %f236;
	fma.rn.f32 	%f239, %f9, %f238, %f235;
	fma.rz.f32 	%f240, %f239, %f8, %f238;
	cvt.rzi.f32.f32 	%f241, %f240;
	fma.rn.f32 	%f571, %f9, %f241, %f235;
	sub.s32 	%r1881, %r1881, %r1332;
	mov.b32 	%r1880, %f571;
	setp.ne.s32 	%p105, %r1881, 0;
	setp.ne.s32 	%p106, %r1880, 0;
	and.pred  	%p107, %p105, %p106;
	@%p107 bra 	$L__BB1_139;
$L__BB1_140:
	setp.leu.f32 	%p108, %f6, 0f00000000;
	setp.gt.u32 	%p109, %r557, 2139095039;
	mov.b32 	%f244, %r1329;
	selp.f32 	%f245, 0f7FFFFFFF, %f244, %p109;
	selp.f32 	%f246, 0f7FFFFFFF, %f245, %p108;
	mul.f32 	%f247, %f571, 0f34000000;
	mul.f32 	%f572, %f246, %f247;
$L__BB1_141:
	abs.f32 	%f248, %f572;
	setp.nan.f32 	%p110, %f248, %f248;
	copysign.f32 	%f249, %f51, %f572;
	selp.f32 	%f250, %f572, %f249, %p110;
	setp.lt.f32 	%p111, %f250, 0f00000000;
	add.f32 	%f251, %f157, %f250;
	selp.f32 	%f594, %f251, %f250, %p111;
	abs.f32 	%f575, %f52;
	setp.lt.f32 	%p112, %f575, %f10;
	@%p112 bra 	$L__BB1_152;
	setp.gtu.f32 	%p113, %f575, %f174;
	@%p113 bra 	$L__BB1_149;
	div.approx.f32 	%f253, %f575, %f10;
	cvt.rzi.f32.f32 	%f573, %f253;
	fma.rn.f32 	%f70, %f11, %f573, %f575;
	mov.b32 	%r564, %f70;
	mov.b32 	%r1336, %f10;
	setp.lt.u32 	%p114, %r564, %r1336;
	@%p114 bra 	$L__BB1_148;
	setp.lt.u32 	%p115, %r564, -2147483647;
	@%p115 bra 	$L__BB1_146;
	add.f32 	%f258, %f573, 0fBF800000;
	setp.lt.f32 	%p118, %f70, %f11;
	add.f32 	%f259, %f258, 0fBF800000;
	selp.f32 	%f573, %f259, %f258, %p118;
	bra.uni 	$L__BB1_148;
$L__BB1_146:
	add.f32 	%f573, %f573, 0f3F800000;
	add.f32 	%f254, %f10, %f10;
	setp.ltu.f32 	%p116, %f70, %f254;
	@%p116 bra 	$L__BB1_148;
	add.f32 	%f255, %f573, 0f3F800000;
	fma.rn.f32 	%f256, %f10, 0fC0400000, %f70;
	setp.ge.f32 	%p117, %f256, 0f00000000;
	add.f32 	%f257, %f255, 0f3F800000;
	selp.f32 	%f573, %f257, %f255, %p117;
$L__BB1_148:
	fma.rn.f32 	%f575, %f11, %f573, %f575;
	bra.uni 	$L__BB1_152;
$L__BB1_149:
	mov.b32 	%r565, %f575;
	and.b32  	%r1337, %r565, 8388607;
	or.b32  	%r1882, %r1337, 1065353216;
	mov.b32 	%f574, %r1882;
	mov.b32 	%r1338, %f174;
	and.b32  	%r1339, %r1338, -8388608;
	sub.s32 	%r1340, %r565, %r1339;
	and.b32  	%r1341, %r1340, -8388608;
	add.s32 	%r1883, %r1341, 192937984;
	setp.eq.s32 	%p119, %r1883, 0;
	@%p119 bra 	$L__BB1_151;
$L__BB1_150:
	min.u32 	%r1342, %r1883, 192937984;
	add.s32 	%r1343, %r1882, %r1342;
	mov.b32 	%f261, %r1343;
	mul.f32 	%f262, %f12, %f261;
	fma.rn.f32 	%f263, %f13, %f262, %f261;
	fma.rn.f32 	%f264, %f263, %f12, %f262;
	fma.rn.f32 	%f265, %f13, %f264, %f261;
	fma.rz.f32 	%f266, %f265, %f12, %f264;
	cvt.rzi.f32.f32 	%f267, %f266;
	fma.rn.f32 	%f574, %f13, %f267, %f261;
	sub.s32 	%r1883, %r1883, %r1342;
	mov.b32 	%r1882, %f574;
	setp.ne.s32 	%p120, %r1883, 0;
	setp.ne.s32 	%p121, %r1882, 0;
	and.pred  	%p122, %p120, %p121;
	@%p122 bra 	$L__BB1_150;
$L__BB1_151:
	setp.leu.f32 	%p123, %f10, 0f00000000;
	setp.gt.u32 	%p124, %r565, 2139095039;
	mov.b32 	%f270, %r1339;
	selp.f32 	%f271, 0f7FFFFFFF, %f270, %p124;
	selp.f32 	%f272, 0f7FFFFFFF, %f271, %p123;
	mul.f32 	%f273, %f574, 0f34000000;
	mul.f32 	%f575, %f272, %f273;
$L__BB1_152:
	ld.param.f32 	%f554, [_Z17ray_tracer_kernelyPfS_S_S_S_S_S_PK10Optics_extPK11Optics_scatffffffffffffiiiPA32_jPjPKf_param_17];
	ld.param.f32 	%f553, [_Z17ray_tracer_kernelyPfS_S_S_S_S_S_PK10Optics_extPK11Optics_scatffffffffffffiiiPA32_jPjPKf_param_16];
	abs.f32 	%f274, %f575;
	setp.nan.f32 	%p126, %f274, %f274;
	copysign.f32 	%f275, %f52, %f575;
	selp.f32 	%f276, %f575, %f275, %p126;
	setp.lt.f32 	%p127, %f276, 0f00000000;
	add.f32 	%f277, %f158, %f276;
	selp.f32 	%f593, %f277, %f276, %p127;
	div.rn.f32 	%f278, %f594, %f553;
	cvt.rzi.s32.f32 	%r1346, %f278;
	setp.lt.s32 	%p128, %r1346, %r663;
	selp.b32 	%r1347, %r1346, %r536, %p128;
	div.rn.f32 	%f279, %f593, %f554;
	cvt.rzi.s32.f32 	%r1348, %f279;
	setp.lt.s32 	%p129, %r1348, %r664;
	selp.b32 	%r1349, %r1348, %r537, %p129;
	mad.lo.s32 	%r572, %r1349, %r663, %r1347;
	@%p92 bra 	$L__BB1_179;
	setp.ne.s32 	%p130, %r1907, 0;
	@%p130 bra 	$L__BB1_155;
	ld.param.u64 	%rd164, [_Z17ray_tracer_kernelyPfS_S_S_S_S_S_PK10Optics_extPK11Optics_scatffffffffffffiiiPA32_jPjPKf_param_3];
	cvta.to.global.u64 	%rd88, %rd164;
	mul.wide.s32 	%rd89, %r572, 4;
	add.s64 	%rd90, %rd88, %rd89;
	atom.global.add.f32 	%f281, [%rd90], %f595;
	bra.uni 	$L__BB1_156;
$L__BB1_155:
	ld.param.u64 	%rd165, [_Z17ray_tracer_kernelyPfS_S_S_S_S_S_PK10Optics_extPK11Optics_scatffffffffffffiiiPA32_jPjPKf_param_4];
	cvta.to.global.u64 	%rd85, %rd165;
	mul.wide.s32 	%rd86, %r572, 4;
	add.s64 	%rd87, %rd85, %rd86;
	atom.global.add.f32 	%f280, [%rd87], %f595;
$L__BB1_156:
	ld.param.f32 	%f552, [_Z17ray_tracer_kernelyPfS_S_S_S_S_S_PK10Optics_extPK11Optics_scatffffffffffffiiiPA32_jPjPKf_param_12];
	ld.param.u64 	%rd166, [_Z17ray_tracer_kernelyPfS_S_S_S_S_S_PK10Optics_extPK11Optics_scatffffffffffffiiiPA32_jPjPKf_param_5];
	mul.f32 	%f579, %f552, %f595;
	cvta.to.global.u64 	%rd91, %rd166;
	mul.wide.s32 	%rd92, %r572, 4;
	add.s64 	%rd93, %rd91, %rd92;
	atom.global.add.f32 	%f282, [%rd93], %f579;
	setp.geu.f32 	%p131, %f579, 0f3F000000;
	@%p131 bra 	$L__BB1_160;
	ld.local.v2.u32 	{%r1350, %r1351}, [%rd6];
	shr.u32 	%r1352, %r1351, 2;
	xor.b32  	%r1353, %r1352, %r1351;
	ld.local.v2.u32 	{%r1889, %r1888}, [%rd6+8];
	ld.local.v2.u32 	{%r1887, %r1886}, [%rd6+16];
	st.local.v2.u32 	[%rd6+8], {%r1888, %r1887};
	shl.b32 	%r1354, %r1886, 4;
	shl.b32 	%r1355, %r1353, 1;
	xor.b32  	%r1356, %r1355, %r1354;
	xor.b32  	%r1357, %r1356, %r1353;
	xor.b32  	%r1885, %r1357, %r1886;
	st.local.v2.u32 	[%rd6+16], {%r1886, %r1885};
	add.s32 	%r1884, %r1350, 362437;
	st.local.v2.u32 	[%rd6], {%r1884, %r1889};
	add.s32 	%r1358, %r1885, %r1884;
	cvt.rn.f32.u32 	%f285, %r1358;
	fma.rn.f32 	%f286, %f285, 0f2F800000, 0f2F000000;
	mov.f32 	%f595, 0f3F800000;
	sub.f32 	%f287, %f595, %f286;
	setp.gt.f32 	%p133, %f287, %f579;
	mov.f32 	%f579, 0f00000000;
	@%p133 bra 	$L__BB1_158;
	bra.uni 	$L__BB1_162;
$L__BB1_158:
	setp.eq.s64 	%p150, %rd177, %rd16;
	ld.local.u32 	%r618, [%rd7+4];
	ld.local.u32 	%r1421, [%rd7];
	not.b32 	%r1422, %r1421;
	brev.b32 	%r1423, %r1422;
	bfind.shiftamt.u32 	%r1424, %r1423;
	setp.eq.s32 	%p151, %r1424, -1;
	selp.b32 	%r1425, 31, %r1424, %p151;
	mul.wide.s32 	%rd113, %r1425, 4;
	add.s64 	%rd114, %rd7, %rd113;
	ld.local.u32 	%r1426, [%rd114+12];
	xor.b32  	%r1427, %r618, %r1426;
	st.local.u32 	[%rd7+4], %r1427;
	add.s32 	%r1428, %r1421, 1;
	st.local.u32 	[%rd7], %r1428;
	ld.local.u32 	%r619, [%rd7+144];
	ld.local.u32 	%r1429, [%rd7+140];
	not.b32 	%r1430, %r1429;
	brev.b32 	%r1431, %r1430;
	bfind.shiftamt.u32 	%r1432, %r1431;
	setp.eq.s32 	%p152, %r1432, -1;
	selp.b32 	%r1433, 31, %r1432, %p152;
	mul.wide.s32 	%rd115, %r1433, 4;
	add.s64 	%rd116, %rd7, %rd115;
	ld.local.u32 	%r1434, [%rd116+152];
	xor.b32  	%r1435, %r619, %r1434;
	st.local.u32 	[%rd7+144], %r1435;
	add.s32 	%r1436, %r1429, 1;
	st.local.u32 	[%rd7+140], %r1436;
	add.s64 	%rd177, %rd177, 1;
	mov.f32 	%f595, %f579;
	@%p150 bra 	$L__BB1_222;
	div.u32 	%r1438, %r618, %r534;
	div.u32 	%r1439, %r619, %r535;
	cvt.rn.f32.u32 	%f335, %r618;
	mul.f32 	%f336, %f157, %f335;
	mul.f32 	%f594, %f336, 0f2F800000;
	cvt.rn.f32.u32 	%f337, %r619;
	mul.f32 	%f338, %f158, %f337;
	mul.f32 	%f593, %f338, 0f2F800000;
	mad.lo.s32 	%r1440, %r1439, %r663, %r1438;
	mul.wide.s32 	%rd117, %r1440, 4;
	add.s64 	%rd118, %rd1, %rd117;
	atom.global.add.f32 	%f339, [%rd118], 0f3F800000;
	mov.f32 	%f595, 0f3F800000;
	mov.b32 	%r1907, 0;
	mov.f32 	%f589, %f165;
	mov.f32 	%f590, %f164;
	mov.f32 	%f591, %f163;
	mov.f32 	%f592, %f159;
	bra.uni 	$L__BB1_222;
$L__BB1_160:
	setp.leu.f32 	%p132, %f579, 0f00000000;
	@%p132 bra 	$L__BB1_158;
	ld.local.v2.u32 	{%r1884, %r1889}, [%rd6];
	ld.local.v2.u32 	{%r1888, %r1887}, [%rd6+8];
	ld.local.v2.u32 	{%r1886, %r1885}, [%rd6+16];
	mov.f32 	%f595, %f579;
$L__BB1_162:
	shr.u32 	%r1359, %r1889, 2;
	xor.b32  	%r1360, %r1359, %r1889;
	shl.b32 	%r1361, %r1885, 4;
	shl.b32 	%r1362, %r1360, 1;
	xor.b32  	%r1363, %r1362, %r1361;
	xor.b32  	%r1364, %r1363, %r1360;
	xor.b32  	%r1365, %r1364, %r1885;
	add.s32 	%r1366, %r1884, %r1365;
	add.s32 	%r1367, %r1366, 362437;
	cvt.rn.f32.u32 	%f288, %r1367;
	fma.rn.f32 	%f289, %f288, 0f2F800000, 0f2F000000;
	mov.f32 	%f290, 0f3F800000;
	sub.f32 	%f84, %f290, %f289;
	shr.u32 	%r1368, %r1888, 2;
	xor.b32  	%r1369, %r1368, %r1888;
	st.local.v2.u32 	[%rd6+8], {%r1886, %r1885};
	shl.b32 	%r1370, %r1365, 4;
	shl.b32 	%r1371, %r1369, 1;
	xor.b32  	%r1372, %r1371, %r1370;
	xor.b32  	%r1373, %r1372, %r1369;
	xor.b32  	%r1374, %r1373, %r1365;
	st.local.v2.u32 	[%rd6+16], {%r1365, %r1374};
	add.s32 	%r1375, %r1884, 724874;
	st.local.v2.u32 	[%rd6], {%r1375, %r1887};
	add.s32 	%r1376, %r1374, %r1375;
	cvt.rn.f32.u32 	%f291, %r1376;
	fma.rn.f32 	%f292, %f291, 0f2F800000, 0f2F000000;
	sub.f32 	%f293, %f290, %f292;
	mul.f32 	%f85, %f293, 0f40C90FDB;
	mul.f32 	%f294, %f85, 0f3F22F983;
	cvt.rni.s32.f32 	%r1897, %f294;
	cvt.rn.f32.s32 	%f295, %r1897;
	fma.rn.f32 	%f296, %f295, 0fBFC90FDA, %f85;
	fma.rn.f32 	%f297, %f295, 0fB3A22168, %f296;
	fma.rn.f32 	%f578, %f295, 0fA7C234C5, %f297;
	abs.f32 	%f87, %f85;
	setp.ltu.f32 	%p134, %f87, 0f47CE4780;
	mov.u32 	%r1893, %r1897;
	mov.f32 	%f577, %f578;
	@%p134 bra 	$L__BB1_170;
	setp.neu.f32 	%p135, %f87, 0f7F800000;
	@%p135 bra 	$L__BB1_165;
	mov.f32 	%f300, 0f00000000;
	mul.rn.f32 	%f577, %f85, %f300;
	mov.b32 	%r1893, 0;
	bra.uni 	$L__BB1_170;
$L__BB1_165:
	mov.b32 	%r592, %f85;
	shl.b32 	%r1378, %r592, 8;
	or.b32  	%r593, %r1378, -2147483648;
	mov.b64 	%rd173, 0;
	mov.b32 	%r1890, 0;
	mov.u64 	%rd171, __cudart_i2opi_f;
	mov.u64 	%rd172, %rd5;
$L__BB1_166:
	.pragma "nounroll";
	ld.global.nc.u32 	%r1379, [%rd171];
	mad.wide.u32 	%rd96, %r1379, %r593, %rd173;
	shr.u64 	%rd173, %rd96, 32;
	st.local.u32 	[%rd172], %rd96;
	add.s32 	%r1890, %r1890, 1;
	add.s64 	%rd172, %rd172, 4;
	add.s64 	%rd171, %rd171, 4;
	setp.ne.s32 	%p136, %r1890, 6;
	@%p136 bra 	$L__BB1_166;
	shr.u32 	%r1380, %r592, 23;
	st.local.u32 	[%rd5+24], %rd173;
	and.b32  	%r596, %r1380, 31;
	and.b32  	%r1381, %r1380, 224;
	add.s32 	%r1382, %r1381, -128;
	shr.u32 	%r1383, %r1382, 5;
	mul.wide.u32 	%rd97, %r1383, 4;
	sub.s64 	%rd26, %rd5, %rd97;
	ld.local.u32 	%r1891, [%rd26+24];
	ld.local.u32 	%r1892, [%rd26+20];
	setp.eq.s32 	%p137, %r596, 0;
	@%p137 bra 	$L__BB1_169;
	shf.l.wrap.b32 	%r1891, %r1892, %r1891, %r596;
	ld.local.u32 	%r1384, [%rd26+16];
	shf.l.wrap.b32 	%r1892, %r1384, %r1892, %r596;
$L__BB1_169:
	shr.u32 	%r1385, %r1891, 30;
	shf.l.wrap.b32 	%r1386, %r1892, %r1891, 2;
	shl.b32 	%r1387, %r1892, 2;
	shr.u32 	%r1388, %r1386, 31;
	add.s32 	%r1389, %r1388, %r1385;
	neg.s32 	%r1390, %r1389;
	setp.lt.s32 	%p138, %r592, 0;
	selp.b32 	%r1893, %r1390, %r1389, %p138;
	xor.b32  	%r1391, %r1386, %r592;
	shr.s32 	%r1392, %r1386, 31;
	xor.b32  	%r1393, %r1392, %r1386;
	xor.b32  	%r1394, %r1392, %r1387;
	cvt.u64.u32 	%rd98, %r1393;
	shl.b64 	%rd99, %rd98, 32;
	cvt.u64.u32 	%rd100, %r1394;
	or.b64  	%rd101, %rd99, %rd100;
	cvt.rn.f64.s64 	%fd1, %rd101;
	mul.f64 	%fd2, %fd1, 0d3BF921FB54442D19;
	cvt.rn.f32.f64 	%f298, %fd2;
	neg.f32 	%f299, %f298;
	setp.lt.s32 	%p139, %r1391, 0;
	selp.f32 	%f577, %f299, %f298, %p139;
$L__BB1_170:
	setp.ltu.f32 	%p140, %f87, 0f47CE4780;
	mul.rn.f32 	%f301, %f577, %f577;
	and.b32  	%r1396, %r1893, 1;
	setp.eq.b32 	%p141, %r1396, 1;
	selp.f32 	%f302, 0f3F800000, %f577, %p141;
	fma.rn.f32 	%f303, %f301, %f302, 0f00000000;
	fma.rn.f32 	%f304, %f301, 0f37CBAC00, 0fBAB607ED;
	selp.f32 	%f305, %f304, 0fB94D4153, %p141;
	selp.f32 	%f306, 0f3D2AAABB, 0f3C0885E4, %p141;
	fma.rn.f32 	%f307, %f305, %f301, %f306;
	selp.f32 	%f308, 0fBEFFFFFF, 0fBE2AAAA8, %p141;
	fma.rn.f32 	%f309, %f307, %f301, %f308;
	fma.rn.f32 	%f310, %f309, %f303, %f302;
	and.b32  	%r1397, %r1893, 2;
	setp.eq.s32 	%p142, %r1397, 0;
	mov.f32 	%f311, 0f00000000;
	sub.f32 	%f312, %f311, %f310;
	selp.f32 	%f91, %f310, %f312, %p142;
	@%p140 bra 	$L__BB1_178;
	setp.neu.f32 	%p143, %f87, 0f7F800000;
	@%p143 bra 	$L__BB1_173;
	mov.f32 	%f315, 0f00000000;
	mul.rn.f32 	%f578, %f85, %f315;
	mov.b32 	%r1897, 0;
	bra.uni 	$L__BB1_178;
$L__BB1_173:
	mov.b32 	%r605, %f85;
	shl.b32 	%r1399, %r605, 8;
	or.b32  	%r606, %r1399, -2147483648;
	mov.b64 	%rd174, 0;
	mov.b32 	%r1894, 0;
$L__BB1_174:
	.pragma "nounroll";
	mul.wide.u32 	%rd103, %r1894, 4;
	mov.u64 	%rd104, __cudart_i2opi_f;
	add.s64 	%rd105, %rd104, %rd103;
	ld.global.nc.u32 	%r1400, [%rd105];
	mad.wide.u32 	%rd106, %r1400, %r606, %rd174;
	shr.u64 	%rd174, %rd106, 32;
	add.s64 	%rd107, %rd4, %rd103;
	st.local.u32 	[%rd107], %rd106;
	add.s32 	%r1894, %r1894, 1;
	setp.ne.s32 	%p144, %r1894, 6;
	@%p144 bra 	$L__BB1_174;
	shr.u32 	%r1401, %r605, 23;
	st.local.u32 	[%rd4+24], %rd174;
	and.b32  	%r609, %r1401, 31;
	and.b32  	%r1402, %r1401, 224;
	add.s32 	%r1403, %r1402, -128;
	shr.u32 	%r1404, %r1403, 5;
	mul.wide.u32 	%rd108, %r1404, 4;
	sub.s64 	%rd29, %rd4, %rd108;
	ld.local.u32 	%r1895, [%rd29+24];
	ld.local.u32 	%r1896, [%rd29+20];
	setp.eq.s32 	%p145, %r609, 0;
	@%p145 bra 	$L__BB1_177;
	shf.l.wrap.b32 	%r1895, %r1896, %r1895, %r609;
	ld.local.u32 	%r1405, [%rd29+16];
	shf.l.wrap.b32 	%r1896, %r1405, %r1896, %r609;
$L__BB1_177:
	shr.u32 	%r1406, %r1895, 30;
	shf.l.wrap.b32 	%r1407, %r1896, %r1895, 2;
	shl.b32 	%r1408, %r1896, 2;
	shr.u32 	%r1409, %r1407, 31;
	add.s32 	%r1410, %r1409, %r1406;
	neg.s32 	%r1411, %r1410;
	setp.lt.s32 	%p146, %r605, 0;
	selp.b32 	%r1897, %r1411, %r1410, %p146;
	xor.b32  	%r1412, %r1407, %r605;
	shr.s32 	%r1413, %r1407, 31;
	xor.b32  	%r1414, %r1413, %r1407;
	xor.b32  	%r1415, %r1413, %r1408;
	cvt.u64.u32 	%rd109, %r1414;
	shl.b64 	%rd110, %rd109, 32;
	cvt.u64.u32 	%rd111, %r1415;
	or.b64  	%rd112, %rd110, %rd111;
	cvt.rn.f64.s64 	%fd3, %rd112;
	mul.f64 	%fd4, %fd3, 0d3BF921FB54442D19;
	cvt.rn.f32.f64 	%f313, %fd4;
	neg.f32 	%f314, %f313;
	setp.lt.s32 	%p147, %r1412, 0;
	selp.f32 	%f578, %f314, %f313, %p147;
$L__BB1_178:
	sqrt.rn.f32 	%f316, %f84;
	add.s32 	%r1418, %r1897, 1;
	mul.rn.f32 	%f317, %f578, %f578;
	and.b32  	%r1419, %r1897, 1;
	setp.eq.b32 	%p148, %r1419, 1;
	selp.f32 	%f318, %f578, 0f3F800000, %p148;
	fma.rn.f32 	%f319, %f317, %f318, 0f00000000;
	fma.rn.f32 	%f320, %f317, 0f37CBAC00, 0fBAB607ED;
	selp.f32 	%f321, 0fB94D4153, %f320, %p148;
	selp.f32 	%f322, 0f3C0885E4, 0f3D2AAABB, %p148;
	fma.rn.f32 	%f323, %f321, %f317, %f322;
	selp.f32 	%f324, 0fBE2AAAA8, 0fBEFFFFFF, %p148;
	fma.rn.f32 	%f325, %f323, %f317, %f324;
	fma.rn.f32 	%f326, %f325, %f319, %f318;
	and.b32  	%r1420, %r1418, 2;
	setp.eq.s32 	%p149, %r1420, 0;
	mov.f32 	%f327, 0f00000000;
	sub.f32 	%f328, %f327, %f326;
	selp.f32 	%f329, %f326, %f328, %p149;
	mul.f32 	%f590, %f316, %f329;
	mul.f32 	%f330, %f316, %f316;
	mov.f32 	%f331, 0f3F800000;
	sub.f32 	%f332, %f331, %f330;
	add.f32 	%f333, %f332, 0f34000000;
	sqrt.rn.f32 	%f589, %f333;
	mul.f32 	%f591, %f316, %f91;
	mov.b32 	%r1907, 1;
	bra.uni 	$L__BB1_222;
$L__BB1_179:
	@%p198 bra 	$L__BB1_182;
	ld.param.u64 	%rd163, [_Z17ray_tracer_kernelyPfS_S_S_S_S_S_PK10Optics_extPK11Optics_scatffffffffffffiiiPA32_jPjPKf_param_2];
	setp.eq.s64 	%p153, %rd177, %rd16;
	cvta.to.global.u64 	%rd119, %rd163;
	mul.wide.s32 	%rd120, %r572, 4;
	add.s64 	%rd121, %rd119, %rd120;
	atom.global.add.f32 	%f340, [%rd121], %f595;
	ld.local.u32 	%r620, [%rd7+4];
	ld.local.u32 	%r1441, [%rd7];
	not.b32 	%r1442, %r1441;
	brev.b32 	%r1443, %r1442;
	bfind.shiftamt.u32 	%r1444, %r1443;
	setp.eq.s32 	%p154, %r1444, -1;
	selp.b32 	%r1445, 31, %r1444, %p154;
	mul.wide.s32 	%rd122, %r1445, 4;
	add.s64 	%rd123, %rd7, %rd122;
	ld.local.u32 	%r1446, [%rd123+12];
	xor.b32  	%r1447, %r620, %r1446;
	st.local.u32 	[%rd7+4], %r1447;
	add.s32 	%r1448, %r1441, 1;
	st.local.u32 	[%rd7], %r1448;
	ld.local.u32 	%r621, [%rd7+144];
	ld.local.u32 	%r1449, [%rd7+140];
	not.b32 	%r1450, %r1449;
	brev.b32 	%r1451, %r1450;
	bfind.shiftamt.u32 	%r1452, %r1451;
	setp.eq.s32 	%p155, %r1452, -1;
	selp.b32 	%r1453, 31, %r1452, %p155;
	mul.wide.s32 	%rd124, %r1453, 4;
	add.s64 	%rd125, %rd7, %rd124;
	ld.local.u32 	%r1454, [%rd125+152];
	xor.b32  	%r1455, %r621, %r1454;
	st.local.u32 	[%rd7+144], %r1455;
	add.s32 	%r1456, %r1449, 1;
	st.local.u32 	[%rd7+140], %r1456;
	add.s64 	%rd177, %rd177, 1;
	@%p153 bra 	$L__BB1_222;
	div.u32 	%r1458, %r620, %r534;
	div.u32 	%r1459, %r621, %r535;
	cvt.rn.f32.u32 	%f342, %r620;
	mul.f32 	%f343, %f157, %f342;
	mul.f32 	%f594, %f343, 0f2F800000;
	cvt.rn.f32.u32 	%f344, %r621;
	mul.f32 	%f345, %f158, %f344;
	mul.f32 	%f593, %f345, 0f2F800000;
	mad.lo.s32 	%r1460, %r1459, %r663, %r1458;
	mul.wide.s32 	%rd126, %r1460, 4;
	add.s64 	%rd127, %rd1, %rd126;
	atom.global.add.f32 	%f346, [%rd127], 0f3F800000;
	mov.f32 	%f595, 0f3F800000;
	mov.b32 	%r1907, 0;
	mov.f32 	%f589, %f165;
	mov.f32 	%f590, %f164;
	mov.f32 	%f591, %f163;
	mov.f32 	%f592, %f159;
	bra.uni 	$L__BB1_222;
$L__BB1_182:
	not.pred 	%p156, %p197;
	@%p156 bra 	$L__BB1_222;
	ld.param.f32 	%f555, [_Z17ray_tracer_kernelyPfS_S_S_S_S_S_PK10Optics_extPK11Optics_scatffffffffffffiiiPA32_jPjPKf_param_18];
	div.rn.f32 	%f347, %f592, %f555;
	cvt.rzi.s32.f32 	%r1461, %f347;
	setp.lt.s32 	%p157, %r1461, %r665;
	selp.b32 	%r1462, %r1461, %r538, %p157;
	mad.lo.s32 	%r622, %r539, %r1462, %r572;
	shr.u32 	%r1463, %r553, 2;
	xor.b32  	%r1464, %r1463, %r553;
	st.local.v2.u32 	[%rd6+8], {%r551, %r550};
	shl.b32 	%r1465, %r555, 4;
	shl.b32 	%r1466, %r1464, 1;
	xor.b32  	%r1467, %r1466, %r1465;
	xor.b32  	%r1468, %r1467, %r1464;
	xor.b32  	%r1469, %r1468, %r555;
	st.local.v2.u32 	[%rd6+16], {%r555, %r1469};
	add.s32 	%r1470, %r549, 724874;
	st.local.v2.u32 	[%rd6], {%r1470, %r552};
	add.s32 	%r1471, %r1469, %r1470;
	cvt.rn.f32.u32 	%f348, %r1471;
	fma.rn.f32 	%f103, %f348, 0f2F800000, 0f2F000000;
	mul.wide.s32 	%rd128, %r622, 8;
	add.s64 	%rd32, %rd17, %rd128;
	ld.global.nc.f32 	%f349, [%rd32];
	ld.global.nc.f32 	%f350, [%rd32+4];
	add.f32 	%f104, %f349, %f350;
	add.s64 	%rd33, %rd18, %rd128;
	ld.global.nc.f32 	%f351, [%rd33];
	mov.f32 	%f352, 0f3F800000;
	sub.f32 	%f353, %f352, %f351;
	div.rn.f32 	%f354, %f104, %f21;
	mul.f32 	%f355, %f353, %f354;
	sub.f32 	%f105, %f352, %f355;
	setp.ne.s32 	%p158, %r1907, 0;
	@%p158 bra 	$L__BB1_185;
	ld.param.u64 	%rd167, [_Z17ray_tracer_kernelyPfS_S_S_S_S_S_PK10Optics_extPK11Optics_scatffffffffffffiiiPA32_jPjPKf_param_6];
	cvta.to.global.u64 	%rd132, %rd167;
	mul.wide.s32 	%rd133, %r622, 4;
	add.s64 	%rd134, %rd132, %rd133;
	mov.f32 	%f360, 0f3F800000;
	sub.f32 	%f361, %f360, %f105;
	mul.f32 	%f362, %f595, %f361;
	atom.global.add.f32 	%f363, [%rd134], %f362;
	bra.uni 	$L__BB1_186;
$L__BB1_185:
	ld.param.u64 	%rd168, [_Z17ray_tracer_kernelyPfS_S_S_S_S_S_PK10Optics_extPK11Optics_scatffffffffffffiiiPA32_jPjPKf_param_7];
	cvta.to.global.u64 	%rd129, %rd168;
	mul.wide.s32 	%rd130, %r622, 4;
	add.s64 	%rd131, %rd129, %rd130;
	mov.f32 	%f356, 0f3F800000;
	sub.f32 	%f357, %f356, %f105;
	mul.f32 	%f358, %f595, %f357;
	atom.global.add.f32 	%f359, [%rd131], %f358;
$L__BB1_186:
	mul.f32 	%f588, %f595, %f105;
	setp.geu.f32 	%p159, %f588, 0f3F000000;
	@%p159 bra 	$L__BB1_190;
	ld.local.v2.u32 	{%r1472, %r1473}, [%rd6];
	shr.u32 	%r1474, %r1473, 2;
	xor.b32  	%r1475, %r1474, %r1473;
	ld.local.v2.u32 	{%r1476, %r1477}, [%rd6+8];
	ld.local.v2.u32 	{%r1478, %r1479}, [%rd6+16];
	st.local.v2.u32 	[%rd6+8], {%r1477, %r1478};
	shl.b32 	%r1480, %r1479, 4;
	shl.b32 	%r1481, %r1475, 1;
	xor.b32  	%r1482, %r1481, %r1480;
	xor.b32  	%r1483, %r1482, %r1475;
	xor.b32  	%r1484, %r1483, %r1479;
	st.local.v2.u32 	[%rd6+16], {%r1479, %r1484};
	add.s32 	%r1485, %r1472, 362437;
	st.local.v2.u32 	[%rd6], {%r1485, %r1476};
	add.s32 	%r1486, %r1484, %r1485;
	cvt.rn.f32.u32 	%f366, %r1486;
	fma.rn.f32 	%f367, %f366, 0f2F800000, 0f2F000000;
	mov.f32 	%f595, 0f3F800000;
	sub.f32 	%f368, %f595, %f367;
	setp.gt.f32 	%p161, %f368, %f588;
	mov.f32 	%f588, 0f00000000;
	@%p161 bra 	$L__BB1_188;
	bra.uni 	$L__BB1_191;
$L__BB1_188:
	setp.eq.s64 	%p193, %rd177, %rd16;
	ld.local.u32 	%r660, [%rd7+4];
	ld.local.u32 	%r1576, [%rd7];
	not.b32 	%r1577, %r1576;
	brev.b32 	%r1578, %r1577;
	bfind.shiftamt.u32 	%r1579, %r1578;
	setp.eq.s32 	%p194, %r1579, -1;
	selp.b32 	%r1580, 31, %r1579, %p194;
	mul.wide.s32 	%rd157, %r1580, 4;
	add.s64 	%rd158, %rd7, %rd157;
	ld.local.u32 	%r1581, [%rd158+12];
	xor.b32  	%r1582, %r660, %r1581;
	st.local.u32 	[%rd7+4], %r1582;
	add.s32 	%r1583, %r1576, 1;
	st.local.u32 	[%rd7], %r1583;
	ld.local.u32 	%r661, [%rd7+144];
	ld.local.u32 	%r1584, [%rd7+140];
	not.b32 	%r1585, %r1584;
	brev.b32 	%r1586, %r1585;
	bfind.shiftamt.u32 	%r1587, %r1586;
	setp.eq.s32 	%p195, %r1587, -1;
	selp.b32 	%r1588, 31, %r1587, %p195;
	mul.wide.s32 	%rd159, %r1588, 4;
	add.s64 	%rd160, %rd7, %rd159;
	ld.local.u32 	%r1589, [%rd160+152];
	xor.b32  	%r1590, %r661, %r1589;
	st.local.u32 	[%rd7+144], %r1590;
	add.s32 	%r1591, %r1584, 1;
	st.local.u32 	[%rd7+140], %r1591;
	add.s64 	%rd177, %rd177, 1;
	mov.f32 	%f595, %f588;
	@%p193 bra 	$L__BB1_222;
	div.u32 	%r1593, %r660, %r534;
	div.u32 	%r1594, %r661, %r535;
	cvt.rn.f32.u32 	%f545, %r660;
	mul.f32 	%f546, %f157, %f545;
	mul.f32 	%f594, %f546, 0f2F800000;
	cvt.rn.f32.u32 	%f547, %r661;
	mul.f32 	%f548, %f158, %f547;
	mul.f32 	%f593, %f548, 0f2F800000;
	mad.lo.s32 	%r1595, %r1594, %r663, %r1593;
	mul.wide.s32 	%rd161, %r1595, 4;
	add.s64 	%rd162, %rd1, %rd161;
	atom.global.add.f32 	%f549, [%rd162], 0f3F800000;
	mov.f32 	%f595, 0f3F800000;
	mov.b32 	%r1907, 0;
	mov.f32 	%f589, %f165;
	mov.f32 	%f590, %f164;
	mov.f32 	%f591, %f163;
	mov.f32 	%f592, %f159;
	bra.uni 	$L__BB1_222;
$L__BB1_190:
	setp.leu.f32 	%p160, %f588, 0f00000000;
	mov.f32 	%f595, %f588;
	@%p160 bra 	$L__BB1_188;
$L__BB1_191:
	ld.global.nc.f32 	%f369, [%rd33];
	add.f32 	%f370, %f369, 0fBF800000;
	div.rn.f32 	%f371, %f21, %f104;
	add.f32 	%f372, %f371, %f370;
	div.rn.f32 	%f373, %f369, %f372;
	mov.f32 	%f374, 0f3F800000;
	sub.f32 	%f375, %f374, %f103;
	setp.ge.f32 	%p162, %f375, %f373;
	@%p162 bra 	$L__BB1_222;
	ld.local.v2.u32 	{%r623, %r1487}, [%rd6];
	shr.u32 	%r1488, %r1487, 2;
	xor.b32  	%r1489, %r1488, %r1487;
	ld.local.v2.u32 	{%r624, %r625}, [%rd6+8];
	st.local.u32 	[%rd6+4], %r624;
	ld.local.v2.u32 	{%r626, %r628}, [%rd6+16];
	shl.b32 	%r1490, %r628, 4;
	shl.b32 	%r1491, %r1489, 1;
	xor.b32  	%r1492, %r1491, %r1490;
	xor.b32  	%r1493, %r1492, %r1489;
	xor.b32  	%r629, %r1493, %r628;
	add.s32 	%r1494, %r623, %r629;
	add.s32 	%r1495, %r1494, 362437;
	cvt.rn.f32.u32 	%f376, %r1495;
	fma.rn.f32 	%f377, %f376, 0f2F800000, 0f2F000000;
	mov.f32 	%f378, 0f3F800000;
	sub.f32 	%f379, %f378, %f377;
	ld.global.nc.f32 	%f380, [%rd32+4];
	div.rn.f32 	%f381, %f380, %f104;
	setp.geu.f32 	%p163, %f379, %f381;
	@%p163 bra 	$L__BB1_194;
	ld.global.nc.f32 	%f448, [%rd33+4];
	shr.u32 	%r1515, %r624, 2;
	xor.b32  	%r1516, %r1515, %r624;
	shl.b32 	%r1517, %r629, 4;
	shl.b32 	%r1518, %r1516, 1;
	xor.b32  	%r1519, %r1518, %r1517;
	xor.b32  	%r1520, %r1519, %r1516;
	xor.b32  	%r1898, %r1520, %r629;
	add.s32 	%r1521, %r623, %r1898;
	add.s32 	%r1522, %r1521, 724874;
	cvt.rn.f32.u32 	%f449, %r1522;
	fma.rn.f32 	%f450, %f449, 0f2F800000, 0f2F000000;
	mov.f32 	%f451, 0f3F800000;
	sub.f32 	%f452, %f451, %f450;
	mul.f32 	%f453, %f448, %f448;
	sub.f32 	%f454, %f451, %f453;
	add.f32 	%f455, %f448, %f448;
	add.f32 	%f456, %f452, %f452;
	fma.rn.f32 	%f457, %f448, %f456, 0f3F800000;
	sub.f32 	%f458, %f457, %f448;
	mul.f32 	%f459, %f458, %f458;
	mul.f32 	%f460, %f455, %f459;
	mul.f32 	%f461, %f448, 0fBF000000;
	rcp.rn.f32 	%f462, %f455;
	sub.f32 	%f463, %f461, %f462;
	neg.f32 	%f464, %f454;
	mul.f32 	%f465, %f454, %f464;
	div.rn.f32 	%f466, %f465, %f460;
	sub.f32 	%f582, %f466, %f463;
	bra.uni 	$L__BB1_202;
$L__BB1_194:
	shr.u32 	%r1496, %r624, 2;
	xor.b32  	%r1497, %r1496, %r624;
	shl.b32 	%r1498, %r629, 4;
	shl.b32 	%r1499, %r1497, 1;
	xor.b32  	%r1500, %r1499, %r1498;
	xor.b32  	%r1501, %r1500, %r1497;
	xor.b32  	%r1898, %r1501, %r629;
	add.s32 	%r1502, %r623, %r1898;
	add.s32 	%r1503, %r1502, 724874;
	cvt.rn.f32.u32 	%f383, %r1503;
	fma.rn.f32 	%f384, %f383, 0f2F800000, 0f2F000000;
	mov.f32 	%f581, 0f3F800000;
	sub.f32 	%f385, %f581, %f384;
	fma.rn.f32 	%f386, %f385, 0f40800000, 0fC0000000;
	fma.rn.f32 	%f387, %f386, %f386, 0f3F800000;
	sqrt.rn.f32 	%f388, %f387;
	sub.f32 	%f109, %f388, %f386;
	abs.f32 	%f110, %f109;
	setp.eq.f32 	%p164, %f109, 0f3F800000;
	@%p164 bra 	$L__BB1_201;
	setp.num.f32 	%p165, %f110, %f110;
	@%p165 bra 	$L__BB1_197;
	mov.f32 	%f445, 0f3EAAAAAB;
	add.rn.f32 	%f581, %f109, %f445;
	bra.uni 	$L__BB1_201;
$L__BB1_197:
	setp.neu.f32 	%p166, %f109, 0f00000000;
	setp.neu.f32 	%p167, %f110, 0f7F800000;
	and.pred  	%p168, %p166, %p167;
	@%p168 bra 	$L__BB1_199;
	add.f32 	%f444, %f109, %f109;
	mov.b32 	%r1513, %f444;
	and.b32  	%r1514, %r1513, 2147483647;
	mov.b32 	%f581, %r1514;
	bra.uni 	$L__BB1_201;
$L__BB1_199:
	setp.lt.f32 	%p169, %f110, 0f00800000;
	mul.f32 	%f389, %f110, 0f4B800000;
	selp.f32 	%f390, %f389, %f110, %p169;
	mov.b32 	%r1504, %f390;
	add.s32 	%r1505, %r1504, -1060439283;
	and.b32  	%r1506, %r1505, -8388608;
	sub.s32 	%r1507, %r1504, %r1506;
	mov.b32 	%f391, %r1507;
	cvt.rn.f32.s32 	%f392, %r1506;
	selp.f32 	%f393, 0fC1C00000, 0f00000000, %p169;
	fma.rn.f32 	%f394, %f392, 0f34000000, %f393;
	add.f32 	%f395, %f391, 0fBF800000;
	add.f32 	%f396, %f391, 0f3F800000;
	rcp.approx.ftz.f32 	%f397, %f396;
	add.f32 	%f398, %f395, %f395;
	mul.f32 	%f399, %f398, %f397;
	mul.f32 	%f400, %f399, %f399;
	neg.f32 	%f401, %f399;
	sub.f32 	%f402, %f395, %f399;
	add.f32 	%f403, %f402, %f402;
	fma.rn.f32 	%f404, %f401, %f395, %f403;
	mul.rn.f32 	%f405, %f397, %f404;
	fma.rn.f32 	%f406, %f400, 0f3A2C32E4, 0f3B52E7DB;
	fma.rn.f32 	%f407, %f406, %f400, 0f3C93BB73;
	fma.rn.f32 	%f408, %f407, %f400, 0f3DF6384F;
	mul.rn.f32 	%f409, %f408, %f400;
	fma.rn.f32 	%f410, %f399, 0f3FB8AA3B, %f394;
	mul.f32 	%f411, %f409, 0f40400000;
	sub.f32 	%f412, %f394, %f410;
	fma.rn.f32 	%f413, %f399, 0f3FB8AA3B, %f412;
	fma.rn.f32 	%f414, %f405, 0f3FB8AA3B, %f413;
	fma.rn.f32 	%f415, %f399, 0f32A55E34, %f414;
	fma.rn.f32 	%f416, %f411, %f405, %f415;
	fma.rn.f32 	%f417, %f409, %f399, %f416;
	add.rn.f32 	%f418, %f410, %f417;
	mov.f32 	%f419, 0f3EAAAAAB;
	mul.rn.f32 	%f420, %f418, %f419;
	cvt.rni.f32.f32 	%f421, %f420;
	sub.f32 	%f422, %f420, %f421;
	neg.f32 	%f423, %f420;
	fma.rn.f32 	%f424, %f418, 0f3EAAAAAB, %f423;
	neg.f32 	%f425, %f410;
	add.rn.f32 	%f426, %f418, %f425;
	neg.f32 	%f427, %f426;
	add.rn.f32 	%f428, %f417, %f427;
	fma.rn.f32 	%f429, %f428, 0f3EAAAAAB, %f424;
	add.f32 	%f430, %f422, %f429;
	setp.gt.f32 	%p170, %f421, 0f00000000;
	selp.b32 	%r1508, 0, -2097152000, %p170;
	setp.geu.f32 	%p171, %f109, 0f00000000;
	setp.lt.f32 	%p172, %f420, 0f00000000;
	selp.f32 	%f431, 0f00000000, 0f7F800000, %p172;
	abs.f32 	%f432, %f420;
	setp.gt.f32 	%p173, %f432, 0f43180000;
	cvt.rzi.s32.f32 	%r1509, %f421;
	shl.b32 	%r1510, %r1509, 23;
	sub.s32 	%r1511, %r1510, %r1508;
	mov.b32 	%f433, %r1511;
	add.s32 	%r1512, %r1508, 2130706432;
	mov.b32 	%f434, %r1512;
	fma.rn.f32 	%f435, %f430, 0f391FCB8E, 0f3AAF85ED;
	fma.rn.f32 	%f436, %f435, %f430, 0f3C1D9856;
	fma.rn.f32 	%f437, %f436, %f430, 0f3D6357BB;
	fma.rn.f32 	%f438, %f437, %f430, 0f3E75FDEC;
	fma.rn.f32 	%f439, %f438, %f430, 0f3F317218;
	fma.rn.f32 	%f440, %f439, %f430, 0f3F800000;
	mul.f32 	%f441, %f440, %f434;
	mul.f32 	%f442, %f441, %f433;
	selp.f32 	%f581, %f431, %f442, %p173;
	@%p171 bra 	$L__BB1_201;
	mov.f32 	%f581, 0f7FFFFFFF;
$L__BB1_201:
	mov.f32 	%f446, 0fBF800000;
	div.rn.f32 	%f447, %f446, %f581;
	add.f32 	%f582, %f581, %f447;
$L__BB1_202:
	abs.f32 	%f117, %f591;
	abs.f32 	%f118, %f590;
	setp.geu.f32 	%p174, %f117, %f118;
	@%p174 bra 	$L__BB1_204;
	abs.f32 	%f470, %f589;
	setp.lt.f32 	%p176, %f117, %f470;
	selp.f32 	%f583, 0f00000000, 0f3F800000, %p176;
	selp.f32 	%f585, 0f3F800000, 0f00000000, %p176;
	mov.f32 	%f584, 0f00000000;
	bra.uni 	$L__BB1_205;
$L__BB1_204:
	abs.f32 	%f468, %f589;
	setp.lt.f32 	%p175, %f118, %f468;
	selp.f32 	%f583, 0f00000000, 0f3F800000, %p175;
	selp.f32 	%f584, 0f3F800000, 0f00000000, %p175;
	mov.f32 	%f585, 0f00000000;
$L__BB1_205:
	mul.f32 	%f471, %f591, %f585;
	fma.rn.f32 	%f472, %f590, %f584, %f471;
	fma.rn.f32 	%f473, %f583, %f583, %f472;
	mul.f32 	%f474, %f591, %f473;
	mul.f32 	%f475, %f590, %f473;
	mul.f32 	%f476, %f589, %f473;
	sub.f32 	%f477, %f585, %f474;
	sub.f32 	%f478, %f584, %f475;
	sub.f32 	%f479, %f583, %f476;
	mul.f32 	%f480, %f478, %f478;
	fma.rn.f32 	%f481, %f477, %f477, %f480;
	fma.rn.f32 	%f482, %f479, %f479, %f481;
	sqrt.rn.f32 	%f483, %f482;
	div.rn.f32 	%f126, %f477, %f483;
	div.rn.f32 	%f127, %f478, %f483;
	div.rn.f32 	%f128, %f479, %f483;
	shr.u32 	%r1523, %r625, 2;
	xor.b32  	%r1524, %r1523, %r625;
	st.local.v2.u32 	[%rd6+8], {%r628, %r629};
	shl.b32 	%r1525, %r1898, 4;
	shl.b32 	%r1526, %r1524, 1;
	xor.b32  	%r1527, %r1526, %r1525;
	xor.b32  	%r1528, %r1527, %r1524;
	xor.b32  	%r1529, %r1528, %r1898;
	st.local.v2.u32 	[%rd6+16], {%r1898, %r1529};
	add.s32 	%r1530, %r623, 1087311;
	st.local.v2.u32 	[%rd6], {%r1530, %r626};
	add.s32 	%r1531, %r1529, %r1530;
	cvt.rn.f32.u32 	%f484, %r1531;
	fma.rn.f32 	%f485, %f484, 0f2F800000, 0f2F000000;
	mov.f32 	%f486, 0f3F800000;
	sub.f32 	%f487, %f486, %f485;
	mul.f32 	%f129, %f487, 0f40C90FDB;
	mul.f32 	%f488, %f129, 0f3F22F983;
	cvt.rni.s32.f32 	%r1906, %f488;
	cvt.rn.f32.s32 	%f489, %r1906;
	fma.rn.f32 	%f490, %f489, 0fBFC90FDA, %f129;
	fma.rn.f32 	%f491, %f489, 0fB3A22168, %f490;
	fma.rn.f32 	%f587, %f489, 0fA7C234C5, %f491;
	abs.f32 	%f131, %f129;
	setp.ltu.f32 	%p177, %f131, 0f47CE4780;
	mov.u32 	%r1902, %r1906;
	mov.f32 	%f586, %f587;
	@%p177 bra 	$L__BB1_213;
	setp.neu.f32 	%p178, %f131, 0f7F800000;
	@%p178 bra 	$L__BB1_208;
	mov.f32 	%f494, 0f00000000;
	mul.rn.f32 	%f586, %f129, %f494;
	mov.b32 	%r1902, 0;
	bra.uni 	$L__BB1_213;
$L__BB1_208:
	mov.b32 	%r634, %f129;
	shl.b32 	%r1533, %r634, 8;
	or.b32  	%r635, %r1533, -2147483648;
	mov.b64 	%rd175, 0;
	mov.b32 	%r1899, 0;
$L__BB1_209:
	.pragma "nounroll";
	mul.wide.u32 	%rd136, %r1899, 4;
	mov.u64 	%rd137, __cudart_i2opi_f;
	add.s64 	%rd138, %rd137, %rd136;
	ld.global.nc.u32 	%r1534, [%rd138];
	mad.wide.u32 	%rd139, %r1534, %r635, %rd175;
	shr.u64 	%rd175, %rd139, 32;
	add.s64 	%rd140, %rd3, %rd136;
	st.local.u32 	[%rd140], %rd139;
	add.s32 	%r1899, %r1899, 1;
	setp.ne.s32 	%p179, %r1899, 6;
	@%p179 bra 	$L__BB1_209;
	shr.u32 	%r1535, %r634, 23;
	st.local.u32 	[%rd3+24], %rd175;
	and.b32  	%r638, %r1535, 31;
	and.b32  	%r1536, %r1535, 224;
	add.s32 	%r1537, %r1536, -128;
	shr.u32 	%r1538, %r1537, 5;
	mul.wide.u32 	%rd141, %r1538, 4;
	sub.s64 	%rd36, %rd3, %rd141;
	ld.local.u32 	%r1900, [%rd36+24];
	ld.local.u32 	%r1901, [%rd36+20];
	setp.eq.s32 	%p180, %r638, 0;
	@%p180 bra 	$L__BB1_212;
	shf.l.wrap.b32 	%r1900, %r1901, %r1900, %r638;
	ld.local.u32 	%r1539, [%rd36+16];
	shf.l.wrap.b32 	%r1901, %r1539, %r1901, %r638;
$L__BB1_212:
	shr.u32 	%r1540, %r1900, 30;
	shf.l.wrap.b32 	%r1541, %r1901, %r1900, 2;
	shl.b32 	%r1542, %r1901, 2;
	shr.u32 	%r1543, %r1541, 31;
	add.s32 	%r1544, %r1543, %r1540;
	neg.s32 	%r1545, %r1544;
	setp.lt.s32 	%p181, %r634, 0;
	selp.b32 	%r1902, %r1545, %r1544, %p181;
	xor.b32  	%r1546, %r1541, %r634;
	shr.s32 	%r1547, %r1541, 31;
	xor.b32  	%r1548, %r1547, %r1541;
	xor.b32  	%r1549, %r1547, %r1542;
	cvt.u64.u32 	%rd142, %r1548;
	shl.b64 	%rd143, %rd142, 32;
	cvt.u64.u32 	%rd144, %r1549;
	or.b64  	%rd145, %rd143, %rd144;
	cvt.rn.f64.s64 	%fd5, %rd145;
	mul.f64 	%fd6, %fd5, 0d3BF921FB54442D19;
	cvt.rn.f32.f64 	%f492, %fd6;
	neg.f32 	%f493, %f492;
	setp.lt.s32 	%p182, %r1546, 0;
	selp.f32 	%f586, %f493, %f492, %p182;
$L__BB1_213:
	mul.rn.f32 	%f495, %f586, %f586;
	and.b32  	%r1551, %r1902, 1;
	setp.eq.b32 	%p184, %r1551, 1;
	selp.f32 	%f496, 0f3F800000, %f586, %p184;
	fma.rn.f32 	%f497, %f495, %f496, 0f00000000;
	fma.rn.f32 	%f498, %f495, 0f37CBAC00, 0fBAB607ED;
	selp.f32 	%f499, %f498, 0fB94D4153, %p184;
	selp.f32 	%f500, 0f3D2AAABB, 0f3C0885E4, %p184;
	fma.rn.f32 	%f501, %f499, %f495, %f500;
	selp.f32 	%f502, 0fBEFFFFFF, 0fBE2AAAA8, %p184;
	fma.rn.f32 	%f503, %f501, %f495, %f502;
	fma.rn.f32 	%f504, %f503, %f497, %f496;
	and.b32  	%r1552, %r1902, 2;
	setp.eq.s32 	%p185, %r1552, 0;
	mov.f32 	%f505, 0f00000000;
	sub.f32 	%f506, %f505, %f504;
	selp.f32 	%f507, %f504, %f506, %p185;
	mul.f32 	%f135, %f126, %f507;
	mul.f32 	%f136, %f127, %f507;
	mul.f32 	%f137, %f128, %f507;
	@%p177 bra 	$L__BB1_221;
	setp.neu.f32 	%p186, %f131, 0f7F800000;
	@%p186 bra 	$L__BB1_216;
	mov.f32 	%f510, 0f00000000;
	mul.rn.f32 	%f587, %f129, %f510;
	mov.b32 	%r1906, 0;
	bra.uni 	$L__BB1_221;
$L__BB1_216:
	mov.b32 	%r647, %f129;
	shl.b32 	%r1554, %r647, 8;
	or.b32  	%r648, %r1554, -2147483648;
	mov.b64 	%rd176, 0;
	mov.b32 	%r1903, 0;
$L__BB1_217:
	.pragma "nounroll";
	mul.wide.u32 	%rd147, %r1903, 4;
	mov.u64 	%rd148, __cudart_i2opi_f;
	add.s64 	%rd149, %rd148, %rd147;
	ld.global.nc.u32 	%r1555, [%rd149];
	mad.wide.u32 	%rd150, %r1555, %r648, %rd176;
	shr.u64 	%rd176, %rd150, 32;
	add.s64 	%rd151, %rd2, %rd147;
	st.local.u32 	[%rd151], %rd150;
	add.s32 	%r1903, %r1903, 1;
	setp.ne.s32 	%p187, %r1903, 6;
	@%p187 bra 	$L__BB1_217;
	shr.u32 	%r1556, %r647, 23;
	st.local.u32 	[%rd2+24], %rd176;
	and.b32  	%r651, %r1556, 31;
	and.b32  	%r1557, %r1556, 224;
	add.s32 	%r1558, %r1557, -128;
	shr.u32 	%r1559, %r1558, 5;
	mul.wide.u32 	%rd152, %r1559, 4;
	sub.s64 	%rd39, %rd2, %rd152;
	ld.local.u32 	%r1904, [%rd39+24];
	ld.local.u32 	%r1905, [%rd39+20];
	setp.eq.s32 	%p188, %r651, 0;
	@%p188 bra 	$L__BB1_220;
	shf.l.wrap.b32 	%r1904, %r1905, %r1904, %r651;
	ld.local.u32 	%r1560, [%rd39+16];
	shf.l.wrap.b32 	%r1905, %r1560, %r1905, %r651;
$L__BB1_220:
	shr.u32 	%r1561, %r1904, 30;
	shf.l.wrap.b32 	%r1562, %r1905, %r1904, 2;
	shl.b32 	%r1563, %r1905, 2;
	shr.u32 	%r1564, %r1562, 31;
	add.s32 	%r1565, %r1564, %r1561;
	neg.s32 	%r1566, %r1565;
	setp.lt.s32 	%p189, %r647, 0;
	selp.b32 	%r1906, %r1566, %r1565, %p189;
	xor.b32  	%r1567, %r1562, %r647;
	shr.s32 	%r1568, %r1562, 31;
	xor.b32  	%r1569, %r1568, %r1562;
	xor.b32  	%r1570, %r1568, %r1563;
	cvt.u64.u32 	%rd153, %r1569;
	shl.b64 	%rd154, %rd153, 32;
	cvt.u64.u32 	%rd155, %r1570;
	or.b64  	%rd156, %rd154, %rd155;
	cvt.rn.f64.s64 	%fd7, %rd156;
	mul.f64 	%fd8, %fd7, 0d3BF921FB54442D19;
	cvt.rn.f32.f64 	%f508, %fd8;
	neg.f32 	%f509, %f508;
	setp.lt.s32 	%p190, %r1567, 0;
	selp.f32 	%f587, %f509, %f508, %p190;
$L__BB1_221:
	mul.f32 	%f511, %f582, %f582;
	mov.f32 	%f512, 0f3F800000;
	sub.f32 	%f513, %f512, %f511;
	add.f32 	%f514, %f513, 0f34000000;
	sqrt.rn.f32 	%f515, %f514;
	add.s32 	%r1573, %r1906, 1;
	mul.rn.f32 	%f516, %f587, %f587;
	and.b32  	%r1574, %r1906, 1;
	setp.eq.b32 	%p191, %r1574, 1;
	selp.f32 	%f517, %f587, 0f3F800000, %p191;
	fma.rn.f32 	%f518, %f516, %f517, 0f00000000;
	fma.rn.f32 	%f519, %f516, 0f37CBAC00, 0fBAB607ED;
	selp.f32 	%f520, 0fB94D4153, %f519, %p191;
	selp.f32 	%f521, 0f3C0885E4, 0f3D2AAABB, %p191;
	fma.rn.f32 	%f522, %f520, %f516, %f521;
	selp.f32 	%f523, 0fBE2AAAA8, 0fBEFFFFFF, %p191;
	fma.rn.f32 	%f524, %f522, %f516, %f523;
	fma.rn.f32 	%f525, %f524, %f518, %f517;
	and.b32  	%r1575, %r1573, 2;
	setp.eq.s32 	%p192, %r1575, 0;
	mov.f32 	%f526, 0f00000000;
	sub.f32 	%f527, %f526, %f525;
	selp.f32 	%f528, %f525, %f527, %p192;
	mul.f32 	%f529, %f589, %f127;
	mul.f32 	%f530, %f590, %f128;
	sub.f32 	%f531, %f530, %f529;
	mul.f32 	%f532, %f591, %f128;
	mul.f32 	%f533, %f589, %f126;
	sub.f32 	%f534, %f533, %f532;
	mul.f32 	%f535, %f590, %f126;
	mul.f32 	%f536, %f591, %f127;
	sub.f32 	%f537, %f536, %f535;
	fma.rn.f32 	%f538, %f531, %f528, %f135;
	fma.rn.f32 	%f539, %f534, %f528, %f136;
	fma.rn.f32 	%f540, %f537, %f528, %f137;
	mul.f32 	%f541, %f515, %f538;
	mul.f32 	%f542, %f515, %f539;
	mul.f32 	%f543, %f515, %f540;
	fma.rn.f32 	%f591, %f591, %f582, %f541;
	fma.rn.f32 	%f590, %f590, %f582, %f542;
	fma.rn.f32 	%f589, %f589, %f582, %f543;
	mov.b32 	%r1907, 1;
$L__BB1_222:
	setp.lt.u64 	%p196, %rd177, %rd42;
	@%p196 bra 	$L__BB1_117;
$L__BB1_223:
	ret;

}


// ===== COMPILED SASS (sm_100) =====

	.target	sm_100

	.elftype	@"ET_EXEC"


//--------------------- .note.nv.tkinfo           --------------------------
	.section	.note.nv.tkinfo,"",@"SHT_NOTE"
	.sectionflags	@"SHF_NOTE_NV_TKINFO"
	.tkinfo
        /*0018*/ 	.word	0x00000002
        /*0030*/ 	.string	""
        /*0030*/ 	.string	"ptxas"
        /*0030*/ 	.string	"Cuda compilation tools, release 13.0, V13.0.88"
        /*0030*/ 	.string	"Build cuda_13.0.r13.0/compiler.36424714_0"
        /*0030*/ 	.string	"-arch sm_100 -m 64 "



//--------------------- .note.nv.cuinfo           --------------------------
	.section	.note.nv.cuinfo,"",@"SHT_NOTE"
	.sectionflags	@"SHF_NOTE_NV_CUINFO"
        /*0018*/ 	.short	0x0002
        /*001a*/ 	.short	0x0064
        /*001c*/ 	.short	0x0082
	.zero		2


//--------------------- .nv.info                  --------------------------
	.section	.nv.info,"",@"SHT_CUDA_INFO"
	.align	4


	//----- nvinfo : EIATTR_REGCOUNT
	.align		4
        /*0000*/ 	.byte	0x04, 0x2f
        /*0002*/ 	.short	(.L_11 - .L_10)
	.align		4
.L_10:
        /*0004*/ 	.word	index@(_Z17cloud_mask_kernelPK11Optics_scatPyPffiii)
        /*0008*/ 	.word	0x00000012


	//----- nvinfo : EIATTR_FRAME_SIZE
	.align		4
.L_11:
        /*000c*/ 	.byte	0x04, 0x11
        /*000e*/ 	.short	(.L_13 - .L_12)
	.align		4
.L_12:
        /*0010*/ 	.word	index@(_Z17cloud_mask_kernelPK11Optics_scatPyPffiii)
        /*0014*/ 	.word	0x00000000


	//----- nvinfo : EIATTR_REGCOUNT
	.align		4
.L_13:
        /*0018*/ 	.byte	0x04, 0x2f
        /*001a*/ 	.short	(.L_15 - .L_14)
	.align		4
.L_14:
        /*001c*/ 	.word	index@(_Z17ray_tracer_kernelyPfS_S_S_S_S_S_PK10Optics_extPK11Optics_scatffffffffffffiiiPA32_jPjPKf)
        /*0020*/ 	.word	0x00000034


	//----- nvinfo : EIATTR_FRAME_SIZE
	.align		4
.L_15:
        /*0024*/ 	.byte	0x04, 0x11
        /*0026*/ 	.short	(.L_17 - .L_16)
	.align		4
.L_16:
        /*0028*/ 	.word	index@($__internal_3_$__cuda_sm3x_div_rn_noftz_f32_slowpath)
        /*002c*/ 	.word	0x00000168


	//----- nvinfo : EIATTR_FRAME_SIZE
	.align		4
.L_17:
        /*0030*/ 	.byte	0x04, 0x11
        /*0032*/ 	.short	(.L_19 - .L_18)
	.align		4
.L_18:
        /*0034*/ 	.word	index@($__internal_2_$__cuda_sm20_sqrt_rn_f32_slowpath)
        /*0038*/ 	.word	0x00000168


	//----- nvinfo : EIATTR_FRAME_SIZE
	.align		4
.L_19:
        /*003c*/ 	.byte	0x04, 0x11
        /*003e*/ 	.short	(.L_21 - .L_20)
	.align		4
.L_20:
        /*0040*/ 	.word	index@($__internal_1_$__cuda_sm20_rcp_rn_f32_slowpath)
        /*0044*/ 	.word	0x00000168


	//----- nvinfo : EIATTR_FRAME_SIZE
	.align		4
.L_21:
        /*0048*/ 	.byte	0x04, 0x11
        /*004a*/ 	.short	(.L_23 - .L_22)
	.align		4
.L_22:
        /*004c*/ 	.word	index@($__internal_0_$__cuda_sm20_div_u64)
        /*0050*/ 	.word	0x00000168


	//----- nvinfo : EIATTR_FRAME_SIZE
	.align		4
.L_23:
        /*0054*/ 	.byte	0x04, 0x11
        /*0056*/ 	.short	(.L_25 - .L_24)
	.align		4
.L_24:
        /*0058*/ 	.word	index@(_Z17ray_tracer_kernelyPfS_S_S_S_S_S_PK10Optics_extPK11Optics_scatffffffffffffiiiPA32_jPjPKf)
        /*005c*/ 	.word	0x00000168


	//----- nvinfo : EIATTR_MIN_STACK_SIZE
	.align		4
.L_25:
        /*0060*/ 	.byte	0x04, 0x12
        /*0062*/ 	.short	(.L_27 - .L_26)
	.align		4
.L_26:
        /*0064*/ 	.word	index@(_Z17ray_tracer_kernelyPfS_S_S_S_S_S_PK10Optics_extPK11Optics_scatffffffffffffiiiPA32_jPjPKf)
        /*0068*/ 	.word	0x00000168


	//----- nvinfo : EIATTR_MIN_STACK_SIZE
	.align		4
.L_27:
        /*006c*/ 	.byte	0x04, 0x12
        /*006e*/ 	.short	(.L_29 - .L_28)
	.align		4
.L_28:
        /*0070*/ 	.word	index@(_Z17cloud_mask_kernelPK11Optics_scatPyPffiii)
        /*0074*/ 	.word	0x00000000
.L_29:


//--------------------- .nv.compat                --------------------------
	.section	.nv.compat,"",@"SHT_CUDA_COMPAT_INFO"
	.align	4
        /*0000*/ 	.byte	0x02, 0x09, 0x00, 0x00, 0x02, 0x02, 0x01, 0x00, 0x02, 0x05, 0x05, 0x00, 0x03, 0x07, 0x01, 0x01
        /*0010*/ 	.byte	0x02, 0x03, 0x00, 0x00, 0x02, 0x06, 0x01, 0x00, 0x04, 0x0b, 0x08, 0x00, 0x01, 0x00, 0x00, 0x00
        /*0020*/ 	.byte	0x00, 0x00, 0x00, 0x00


//--------------------- .nv.info._Z17ray_tracer_kernelyPfS_S_S_S_S_S_PK10Optics_extPK11Optics_scatffffffffffffiiiPA32_jPjPKf --------------------------
	.section	.nv.info._Z17ray_tracer_kernelyPfS_S_S_S_S_S_PK10Optics_extPK11Optics_scatffffffffffffiiiPA32_jPjPKf,"",@"SHT_CUDA_INFO"
	.sectionflags	@""
	.align	4


	//----- nvinfo : EIATTR_CUDA_API_VERSION
	.align		4
        /*0000*/ 	.byte	0x04, 0x37
        /*0002*/ 	.short	(.L_31 - .L_30)
.L_30:
        /*0004*/ 	.word	0x00000082


	//----- nvinfo : EIATTR_KPARAM_INFO
	.align		4
.L_31:
        /*0008*/ 	.byte	0x04, 0x17
        /*000a*/ 	.short	(.L_33 - .L_32)
.L_32:
        /*000c*/ 	.word	0x00000000
        /*0010*/ 	.short	0x001b
        /*0012*/ 	.short	0x00a0
        /*0014*/ 	.byte	0x00, 0xf5, 0x21, 0x00


	//----- nvinfo : EIATTR_KPARAM_INFO
	.align		4
.L_33:
        /*0018*/ 	.byte	0x04, 0x17
        /*001a*/ 	.short	(.L_35 - .L_34)
.L_34:
        /*001c*/ 	.word	0x00000000
        /*0020*/ 	.short	0x001a
        /*0022*/ 	.short	0x0098
        /*0024*/ 	.byte	0x00, 0xf5, 0x21, 0x00


	//----- nvinfo : EIATTR_KPARAM_INFO
	.align		4
.L_35:
        /*0028*/ 	.byte	0x04, 0x17
        /*002a*/ 	.short	(.L_37 - .L_36)
.L_36:
        /*002c*/ 	.word	0x00000000
        /*0030*/ 	.short	0x0019
        /*0032*/ 	.short	0x0090
        /*0034*/ 	.byte	0x00, 0xf5, 0x21, 0x00


	//----- nvinfo : EIATTR_KPARAM_INFO
	.align		4
.L_37:
        /*0038*/ 	.byte	0x04, 0x17
        /*003a*/ 	.short	(.L_39 - .L_38)
.L_38:
        /*003c*/ 	.word	0x00000000
        /*0040*/ 	.short	0x0018
        /*0042*/ 	.short	0x0088
        /*0044*/ 	.byte	0x00, 0xf0, 0x11, 0x00


	//----- nvinfo : EIATTR_KPARAM_INFO
	.align		4
.L_39:
        /*0048*/ 	.byte	0x04, 0x17
        /*004a*/ 	.short	(.L_41 - .L_40)
.L_40:
        /*004c*/ 	.word	0x00000000
        /*0050*/ 	.short	0x0017
        /*0052*/ 	.short	0x0084
        /*0054*/ 	.byte	0x00, 0xf0, 0x11, 0x00


	//----- nvinfo : EIATTR_KPARAM_INFO
	.align		4
.L_41:
        /*0058*/ 	.byte	0x04, 0x17
        /*005a*/ 	.short	(.L_43 - .L_42)
.L_42:
        /*005c*/ 	.word	0x00000000
        /*0060*/ 	.short	0x0016
        /*0062*/ 	.short	0x0080
        /*0064*/ 	.byte	0x00, 0xf0, 0x11, 0x00


	//----- nvinfo : EIATTR_KPARAM_INFO
	.align		4
.L_43:
        /*0068*/ 	.byte	0x04, 0x17
        /*006a*/ 	.short	(.L_45 - .L_44)
.L_44:
        /*006c*/ 	.word	0x00000000
        /*0070*/ 	.short	0x0015
        /*0072*/ 	.short	0x007c
        /*0074*/ 	.byte	0x00, 0xf0, 0x11, 0x00


	//----- nvinfo : EIATTR_KPARAM_INFO
	.align		4
.L_45:
        /*0078*/ 	.byte	0x04, 0x17
        /*007a*/ 	.short	(.L_47 - .L_46)
.L_46:
        /*007c*/ 	.word	0x00000000
        /*0080*/ 	.short	0x0014
        /*0082*/ 	.short	0x0078
        /*0084*/ 	.byte	0x00, 0xf0, 0x11, 0x00


	//----- nvinfo : EIATTR_KPARAM_INFO
	.align		4
.L_47:
        /*0088*/ 	.byte	0x04, 0x17
        /*008a*/ 	.short	(.L_49 - .L_48)
.L_48:
        /*008c*/ 	.word	0x00000000
        /*0090*/ 	.short	0x0013
        /*0092*/ 	.short	0x0074
        /*0094*/ 	.byte	0x00, 0xf0, 0x11, 0x00


	//----- nvinfo : EIATTR_KPARAM_INFO
	.align		4
.L_49:
        /*0098*/ 	.byte	0x04, 0x17
        /*009a*/ 	.short	(.L_51 - .L_50)
.L_50:
        /*009c*/ 	.word	0x00000000
        /*00a0*/ 	.short	0x0012
        /*00a2*/ 	.short	0x0070
        /*00a4*/ 	.byte	0x00, 0xf0, 0x11, 0x00


	//----- nvinfo : EIATTR_KPARAM_INFO
	.align		4
.L_51:
        /*00a8*/ 	.byte	0x04, 0x17
        /*00aa*/ 	.short	(.L_53 - .L_52)
.L_52:
        /*00ac*/ 	.word	0x00000000
        /*00b0*/ 	.short	0x0011
        /*00b2*/ 	.short	0x006c
        /*00b4*/ 	.byte	0x00, 0xf0, 0x11, 0x00


	//----- nvinfo : EIATTR_KPARAM_INFO
	.align		4
.L_53:
        /*00b8*/ 	.byte	0x04, 0x17
        /*00ba*/ 	.short	(.L_55 - .L_54)
.L_54:
        /*00bc*/ 	.word	0x00000000
        /*00c0*/ 	.short	0x0010
        /*00c2*/ 	.short	0x0068
        /*00c4*/ 	.byte	0x00, 0xf0, 0x11, 0x00


	//----- nvinfo : EIATTR_KPARAM_INFO
	.align		4
.L_55:
        /*00c8*/ 	.byte	0x04, 0x17
        /*00ca*/ 	.short	(.L_57 - .L_56)
.L_56:
        /*00cc*/ 	.word	0x00000000
        /*00d0*/ 	.short	0x000f
        /*00d2*/ 	.short	0x0064
        /*00d4*/ 	.byte	0x00, 0xf0, 0x11, 0x00


	//----- nvinfo : EIATTR_KPARAM_INFO
	.align		4
.L_57:
        /*00d8*/ 	.byte	0x04, 0x17
        /*00da*/ 	.short	(.L_59 - .L_58)
.L_58:
        /*00dc*/ 	.word	0x00000000
        /*00e0*/ 	.short	0x000e
        /*00e2*/ 	.short	0x0060
        /*00e4*/ 	.byte	0x00, 0xf0, 0x11, 0x00


	//----- nvinfo : EIATTR_KPARAM_INFO
	.align		4
.L_59:
        /*00e8*/ 	.byte	0x04, 0x17
        /*00ea*/ 	.short	(.L_61 - .L_60)
.L_60:
        /*00ec*/ 	.word	0x00000000
        /*00f0*/ 	.short	0x000d
        /*00f2*/ 	.short	0x005c
        /*00f4*/ 	.byte	0x00, 0xf0, 0x11, 0x00


	//----- nvinfo : EIATTR_KPARAM_INFO
	.align		4
.L_61:
        /*00f8*/ 	.byte	0x04, 0x17
        /*00fa*/ 	.short	(.L_63 - .L_62)
.L_62:
        /*00fc*/ 	.word	0x00000000
        /*0100*/ 	.short	0x000c
        /*0102*/ 	.short	0x0058
        /*0104*/ 	.byte	0x00, 0xf0, 0x11, 0x00


	//----- nvinfo : EIATTR_KPARAM_INFO
	.align		4
.L_63:
        /*0108*/ 	.byte	0x04, 0x17
        /*010a*/ 	.short	(.L_65 - .L_64)
.L_64:
        /*010c*/ 	.word	0x00000000
        /*0110*/ 	.short	0x000b
        /*0112*/ 	.short	0x0054
        /*0114*/ 	.byte	0x00, 0xf0, 0x11, 0x00


	//----- nvinfo : EIATTR_KPARAM_INFO
	.align		4
.L_65:
        /*0118*/ 	.byte	0x04, 0x17
        /*011a*/ 	.short	(.L_67 - .L_66)
.L_66:
        /*011c*/ 	.word	0x00000000
        /*0120*/ 	.short	0x000a
        /*0122*/ 	.short	0x0050
        /*0124*/ 	.byte	0x00, 0xf0, 0x11, 0x00


	//----- nvinfo : EIATTR_KPARAM_INFO
	.align		4
.L_67:
        /*0128*/ 	.byte	0x04, 0x17
        /*012a*/ 	.short	(.L_69 - .L_68)
.L_68:
        /*012c*/ 	.word	0x00000000
        /*0130*/ 	.short	0x0009
        /*0132*/ 	.short	0x0048
        /*0134*/ 	.byte	0x00, 0xf5, 0x21, 0x00


	//----- nvinfo : EIATTR_KPARAM_INFO
	.align		4
.L_69:
        /*0138*/ 	.byte	0x04, 0x17
        /*013a*/ 	.short	(.L_71 - .L_70)
.L_70:
        /*013c*/ 	.word	0x00000000
        /*0140*/ 	.short	0x0008
        /*0142*/ 	.short	0x0040
        /*0144*/ 	.byte	0x00, 0xf5, 0x21, 0x00


	//----- nvinfo : EIATTR_KPARAM_INFO
	.align		4
.L_71:
        /*0148*/ 	.byte	0x04, 0x17
        /*014a*/ 	.short	(.L_73 - .L_72)
.L_72:
        /*014c*/ 	.word	0x00000000
        /*0150*/ 	.short	0x0007
        /*0152*/ 	.short	0x0038
        /*0154*/ 	.byte	0x00, 0xf5, 0x21, 0x00


	//----- nvinfo : EIATTR_KPARAM_INFO
	.align		4
.L_73:
        /*0158*/ 	.byte	0x04, 0x17
        /*015a*/ 	.short	(.L_75 - .L_74)
.L_74:
        /*015c*/ 	.word	0x00000000
        /*0160*/ 	.short	0x0006
        /*0162*/ 	.short	0x0030
        /*0164*/ 	.byte	0x00, 0xf5, 0x21, 0x00


	//----- nvinfo : EIATTR_KPARAM_INFO
	.align		4
.L_75:
        /*0168*/ 	.byte	0x04, 0x17
        /*016a*/ 	.short	(.L_77 - .L_76)
.L_76:
        /*016c*/ 	.word	0x00000000
        /*0170*/ 	.short	0x0005
        /*0172*/ 	.short	0x0028
        /*0174*/ 	.byte	0x00, 0xf5, 0x21, 0x00


	//----- nvinfo : EIATTR_KPARAM_INFO
	.align		4
.L_77:
        /*0178*/ 	.byte	0x04, 0x17
        /*017a*/ 	.short	(.L_79 - .L_78)
.L_78:
        /*017c*/ 	.word	0x00000000
        /*0180*/ 	.short	0x0004
        /*0182*/ 	.short	0x0020
        /*0184*/ 	.byte	0x00, 0xf5, 0x21, 0x00


	//----- nvinfo : EIATTR_KPARAM_INFO
	.align		4
.L_79:
        /*0188*/ 	.byte	0x04, 0x17
        /*018a*/ 	.short	(.L_81 - .L_80)
.L_80:
        /*018c*/ 	.word	0x00000000
        /*0190*/ 	.short	0x0003
        /*0192*/ 	.short	0x0018
        /*0194*/ 	.byte	0x00, 0xf5, 0x21, 0x00


	//----- nvinfo : EIATTR_KPARAM_INFO
	.align		4
.L_81:
        /*0198*/ 	.byte	0x04, 0x17
        /*019a*/ 	.short	(.L_83 - .L_82)
.L_82:
        /*019c*/ 	.word	0x00000000
        /*01a0*/ 	.short	0x0002
        /*01a2*/ 	.short	0x0010
        /*01a4*/ 	.byte	0x00, 0xf5, 0x21, 0x00


	//----- nvinfo : EIATTR_KPARAM_INFO
	.align		4
.L_83:
        /*01a8*/ 	.byte	0x04, 0x17
        /*01aa*/ 	.short	(.L_85 - .L_84)
.L_84:
        /*01ac*/ 	.word	0x00000000
        /*01b0*/ 	.short	0x0001
        /*01b2*/ 	.short	0x0008
        /*01b4*/ 	.byte	0x00, 0xf5, 0x21, 0x00


	//----- nvinfo : EIATTR_KPARAM_INFO
	.align		4
.L_85:
        /*01b8*/ 	.byte	0x04, 0x17
        /*01ba*/ 	.short	(.L_87 - .L_86)
.L_86:
        /*01bc*/ 	.word	0x00000000
        /*01c0*/ 	.short	0x0000
        /*01c2*/ 	.short	0x0000
        /*01c4*/ 	.byte	0x00, 0xf0, 0x21, 0x00


	//----- nvinfo : EIATTR_SPARSE_MMA_MASK
	.align		4
.L_87:
        /*01c8*/ 	.byte	0x03, 0x50
        /*01ca*/ 	.short	0x0000


	//----- nvinfo : EIATTR_MAXREG_COUNT
	.align		4
        /*01cc*/ 	.byte	0x03, 0x1b
        /*01ce*/ 	.short	0x00ff


	//----- nvinfo : EIATTR_MERCURY_ISA_VERSION
	.align		4
        /*01d0*/ 	.byte	0x03, 0x5f
        /*01d2*/ 	.short	0x0101


	//----- nvinfo : EIATTR_VRC_CTA_INIT_COUNT
	.align		4
        /*01d4*/ 	.byte	0x02, 0x4a
	.zero		1
	.zero		1


	//----- nvinfo : EIATTR_EXIT_INSTR_OFFSETS
	.align		4
        /*01d8*/ 	.byte	0x04, 0x1c
        /*01da*/ 	.short	(.L_89 - .L_88)


	//   ....[0]....
.L_88:
        /*01dc*/ 	.word	0x000039b0


	//   ....[1]....
        /*01e0*/ 	.word	0x00009f80


	//----- nvinfo : EIATTR_CRS_STACK_SIZE
	.align		4
.L_89:
        /*01e4*/ 	.byte	0x04, 0x1e
        /*01e6*/ 	.short	(.L_91 - .L_90)
.L_90:
        /*01e8*/ 	.word	0x00000000


	//----- nvinfo : EIATTR_CBANK_PARAM_SIZE
	.align		4
.L_91:
        /*01ec*/ 	.byte	0x03, 0x19
        /*01ee*/ 	.short	0x00a8


	//----- nvinfo : EIATTR_PARAM_CBANK
	.align		4
        /*01f0*/ 	.byte	0x04, 0x0a
        /*01f2*/ 	.short	(.L_93 - .L_92)
	.align		4
.L_92:
        /*01f4*/ 	.word	index@(.nv.constant0._Z17ray_tracer_kernelyPfS_S_S_S_S_S_PK10Optics_extPK11Optics_scatffffffffffffiiiPA32_jPjPKf)
        /*01f8*/ 	.short	0x0380
        /*01fa*/ 	.short	0x00a8


	//----- nvinfo : EIATTR_SW_WAR
	.align		4
.L_93:
        /*01fc*/ 	.byte	0x04, 0x36
        /*01fe*/ 	.short	(.L_95 - .L_94)
.L_94:
        /*0200*/ 	.word	0x00000008
.L_95:


//--------------------- .nv.info._Z17cloud_mask_kernelPK11Optics_scatPyPffiii --------------------------
	.section	.nv.info._Z17cloud_mask_kernelPK11Optics_scatPyPffiii,"",@"SHT_CUDA_INFO"
	.sectionflags	@""
	.align	4


	//----- nvinfo : EIATTR_CUDA_API_VERSION
	.align		4
        /*0000*/ 	.byte	0x04, 0x37
        /*0002*/ 	.short	(.L_97 - .L_96)
.L_96:
        /*0004*/ 	.word	0x00000082


	//----- nvinfo : EIATTR_KPARAM_INFO
	.align		4
.L_97:
        /*0008*/ 	.byte	0x04, 0x17
        /*000a*/ 	.short	(.L_99 - .L_98)
.L_98:
        /*000c*/ 	.word	0x00000000
        /*0010*/ 	.short	0x0006
        /*0012*/ 	.short	0x0024
        /*0014*/ 	.byte	0x00, 0xf0, 0x11, 0x00


	//----- nvinfo : EIATTR_KPARAM_INFO
	.align		4
.L_99:
        /*0018*/ 	.byte	0x04, 0x17
        /*001a*/ 	.short	(.L_101 - .L_100)
.L_100:
        /*001c*/ 	.word	0x00000000
        /*0020*/ 	.short	0x0005
        /*0022*/ 	.short	0x0020
        /*0024*/ 	.byte	0x00, 0xf0, 0x11, 0x00


	//----- nvinfo : EIATTR_KPARAM_INFO
	.align		4
.L_101:
        /*0028*/ 	.byte	0x04, 0x17
        /*002a*/ 	.short	(.L_103 - .L_102)
.L_102:
        /*002c*/ 	.word	0x00000000
        /*0030*/ 	.short	0x0004
        /*0032*/ 	.short	0x001c
        /*0034*/ 	.byte	0x00, 0xf0, 0x11, 0x00


	//----- nvinfo : EIATTR_KPARAM_INFO
	.align		4
.L_103:
        /*0038*/ 	.byte	0x04, 0x17
        /*003a*/ 	.short	(.L_105 - .L_104)
.L_104:
        /*003c*/ 	.word	0x00000000
        /*0040*/ 	.short	0x0003
        /*0042*/ 	.short	0x0018
        /*0044*/ 	.byte	0x00, 0xf0, 0x11, 0x00


	//----- nvinfo : EIATTR_KPARAM_INFO
	.align		4
.L_105:
        /*0048*/ 	.byte	0x04, 0x17
        /*004a*/ 	.short	(.L_107 - .L_106)
.L_106:
        /*004c*/ 	.word	0x00000000
        /*0050*/ 	.short	0x0002
        /*0052*/ 	.short	0x0010
        /*0054*/ 	.byte	0x00, 0xf5, 0x21, 0x00


	//----- nvinfo : EIATTR_KPARAM_INFO
	.align		4
.L_107:
        /*0058*/ 	.byte	0x04, 0x17
        /*005a*/ 	.short	(.L_109 - .L_108)
.L_108:
        /*005c*/ 	.word	0x00000000
        /*0060*/ 	.short	0x0001
        /*0062*/ 	.short	0x0008
        /*0064*/ 	.byte	0x00, 0xf5, 0x21, 0x00


	//----- nvinfo : EIATTR_KPARAM_INFO
	.align		4
.L_109:
        /*0068*/ 	.byte	0x04, 0x17
        /*006a*/ 	.short	(.L_111 - .L_110)
.L_110:
        /*006c*/ 	.word	0x00000000
        /*0070*/ 	.short	0x0000
        /*0072*/ 	.short	0x0000
        /*0074*/ 	.byte	0x00, 0xf5, 0x21, 0x00


	//----- nvinfo : EIATTR_SPARSE_MMA_MASK
	.align		4
.L_111:
        /*0078*/ 	.byte	0x03, 0x50
        /*007a*/ 	.short	0x0000


	//----- nvinfo : EIATTR_MAXREG_COUNT
	.align		4
        /*007c*/ 	.byte	0x03, 0x1b
        /*007e*/ 	.short	0x00ff


	//----- nvinfo : EIATTR_NUM_BARRIERS
	.align		4
        /*0080*/ 	.byte	0x02, 0x4c
        /*0082*/ 	.byte	0x01
	.zero		1


	//----- nvinfo : EIATTR_MERCURY_ISA_VERSION
	.align		4
        /*0084*/ 	.byte	0x03, 0x5f
        /*0086*/ 	.short	0x0101


	//----- nvinfo : EIATTR_VRC_CTA_INIT_COUNT
	.align		4
        /*0088*/ 	.byte	0x02, 0x4a
	.zero		1
	.zero		1


	//----- nvinfo : EIATTR_EXIT_INSTR_OFFSETS
	.align		4
        /*008c*/ 	.byte	0x04, 0x1c
        /*008e*/ 	.short	(.L_113 - .L_112)


	//   ....[0]....
.L_112:
        /*0090*/ 	.word	0x000002a0


	//   ....[1]....
        /*0094*/ 	.word	0x000002f0


	//   ....[2]....
        /*0098*/ 	.word	0x00000380


	//   ....[3]....
        /*009c*/ 	.word	0x00000400


	//   ....[4]....
        /*00a0*/ 	.word	0x00000430


	//   ....[5]....
        /*00a4*/ 	.word	0x000004e0


	//   ....[6]....
        /*00a8*/ 	.word	0x00000590


	//   ....[7]....
        /*00ac*/ 	.word	0x000005d0


	//----- nvinfo : EIATTR_CRS_STACK_SIZE
	.align		4
.L_113:
        /*00b0*/ 	.byte	0x04, 0x1e
        /*00b2*/ 	.short	(.L_115 - .L_114)
.L_114:
        /*00b4*/ 	.word	0x00000000


	//----- nvinfo : EIATTR_CBANK_PARAM_SIZE
	.align		4
.L_115:
        /*00b8*/ 	.byte	0x03, 0x19
        /*00ba*/ 	.short	0x0028


	//----- nvinfo : EIATTR_PARAM_CBANK
	.align		4
        /*00bc*/ 	.byte	0x04, 0x0a
        /*00be*/ 	.short	(.L_117 - .L_116)
	.align		4
.L_116:
        /*00c0*/ 	.word	index@(.nv.constant0._Z17cloud_mask_kernelPK11Optics_scatPyPffiii)
        /*00c4*/ 	.short	0x0380
        /*00c6*/ 	.short	0x0028


	//----- nvinfo : EIATTR_SW_WAR
	.align		4
.L_117:
        /*00c8*/ 	.byte	0x04, 0x36
        /*00ca*/ 	.short	(.L_119 - .L_118)
.L_118:
        /*00cc*/ 	.word	0x00000008
.L_119:


//--------------------- .nv.callgraph             --------------------------
	.section	.nv.callgraph,"",@"SHT_CUDA_CALLGRAPH"
	.align	4
	.sectionentsize	8
	.align		4
        /*0000*/ 	.word	0x00000000
	.align		4
        /*0004*/ 	.word	0xffffffff
	.align		4
        /*0008*/ 	.word	0x00000000
	.align		4
        /*000c*/ 	.word	0xfffffffe
	.align		4
        /*0010*/ 	.word	0x00000000
	.align		4
        /*0014*/ 	.word	0xfffffffd
	.align		4
        /*0018*/ 	.word	0x00000000
	.align		4
        /*001c*/ 	.word	0xfffffffc


//--------------------- .nv.constant4             --------------------------
	.section	.nv.constant4,"a",@progbits
	.align	8
	.align		8
.nv.constant4:
        /*0000*/ 	.dword	precalc_xorwow_matrix
	.align		8
        /*0008*/ 	.dword	precalc_xorwow_offset_matrix
	.align		8
        /*0010*/ 	.dword	mrg32k3aM1
	.align		8
        /*0018*/ 	.dword	mrg32k3aM2
	.align		8
        /*0020*/ 	.dword	mrg32k3aM1SubSeq
	.align		8
        /*0028*/ 	.dword	mrg32k3aM2SubSeq
	.align		8
        /*0030*/ 	.dword	mrg32k3aM1Seq
	.align		8
        /*0038*/ 	.dword	mrg32k3aM2Seq
	.align		8
        /*0040*/ 	.dword	__cudart_i2opi_f


//--------------------- .nv.constant3             --------------------------
	.section	.nv.constant3,"a",@progbits
	.align	8
.nv.constant3:
	.type		__cr_lgamma_table,@object
	.size		__cr_lgamma_table,(.L_8 - __cr_lgamma_table)
__cr_lgamma_table:
        /*0000*/ 	.byte	0x00, 0x00, 0x00, 0x00, 0x00, 0x00, 0x00, 0x00, 0x00, 0x00, 0x00, 0x00, 0x00, 0x00, 0x00, 0x00
        /*0010*/ 	.byte	0xef, 0x39, 0xfa, 0xfe, 0x42, 0x2e, 0xe6, 0x3f, 0x02, 0x20, 0x2a, 0xfa, 0x0b, 0xab, 0xfc, 0x3f
        /*0020*/ 	.byte	0xf9, 0x2c, 0x92, 0x7c, 0xa7, 0x6c, 0x09, 0x40, 0xc9, 0x79, 0x44, 0x3c, 0x64, 0x26, 0x13, 0x40
        /*0030*/ 	.byte	0xca, 0x01, 0xcf, 0x3a, 0x27, 0x51, 0x1a, 0x40, 0x30, 0xcc, 0x2d, 0xf3, 0xe1, 0x0c, 0x21, 0x40
        /*0040*/ 	.byte	0x0d, 0xb7, 0xfc, 0x82, 0x8e, 0x35, 0x25, 0x40
.L_8:


//--------------------- .text._Z17ray_tracer_kernelyPfS_S_S_S_S_S_PK10Optics_extPK11Optics_scatffffffffffffiiiPA32_jPjPKf --------------------------
	.section	.text._Z17ray_tracer_kernelyPfS_S_S_S_S_S_PK10Optics_extPK11Optics_scatffffffffffffiiiPA32_jPjPKf,"ax",@progbits
	.align	128
        .global         _Z17ray_tracer_kernelyPfS_S_S_S_S_S_PK10Optics_extPK11Optics_scatffffffffffffiiiPA32_jPjPKf
        .type           _Z17ray_tracer_kernelyPfS_S_S_S_S_S_PK10Optics_extPK11Optics_scatffffffffffffiiiPA32_jPjPKf,@function
        .size           _Z17ray_tracer_kernelyPfS_S_S_S_S_S_PK10Optics_extPK11Optics_scatffffffffffffiiiPA32_jPjPKf,(.L_x_160 - _Z17ray_tracer_kernelyPfS_S_S_S_S_S_PK10Optics_extPK11Optics_scatffffffffffffiiiPA32_jPjPKf)
        .other          _Z17ray_tracer_kernelyPfS_S_S_S_S_S_PK10Optics_extPK11Optics_scatffffffffffffiiiPA32_jPjPKf,@"STO_CUDA_ENTRY STV_DEFAULT"
_Z17ray_tracer_kernelyPfS_S_S_S_S_S_PK10Optics_extPK11Optics_scatffffffffffffiiiPA32_jPjPKf:
.text._Z17ray_tracer_kernelyPfS_S_S_S_S_S_PK10Optics_extPK11Optics_scatffffffffffffiiiPA32_jPjPKf:
[----:B------:R-:W0:Y:S01]  /*0000*/  LDC R1, c[0x0][0x37c] ;  /* 0x0000df00ff017b82 */ /* 0x000e220000000800 */
[----:B------:R-:W1:Y:S01]  /*0010*/  S2R R8, SR_CTAID.X ;  /* 0x0000000000087919 */ /* 0x000e620000002500 */
[----:B------:R-:W1:Y:S01]  /*0020*/  LDCU UR4, c[0x0][0x360] ;  /* 0x00006c00ff0477ac */ /* 0x000e620008000800 */
[----:B0-----:R-:W-:Y:S01]  /*0030*/  VIADD R1, R1, 0xfffffe98 ;  /* 0xfffffe9801017836 */ /* 0x001fe20000000000 */
[----:B------:R-:W-:Y:S01]  /*0040*/  BSSY.RECONVERGENT B0, `(.L_x_0) ;  /* 0x000025a000007945 */ /* 0x000fe20003800200 */
[----:B------:R-:W1:Y:S01]  /*0050*/  S2R R3, SR_TID.X ;  /* 0x0000000000037919 */ /* 0x000e620000002100 */
[----:B------:R-:W-:Y:S01]  /*0060*/  IMAD.MOV.U32 R5, RZ, RZ, -0x75bd8fc ;  /* 0xf8a42704ff057424 */ /* 0x000fe200078e00ff */
[----:B------:R-:W0:Y:S01]  /*0070*/  LDCU.64 UR10, c[0x0][0x358] ;  /* 0x00006b00ff0a77ac */ /* 0x000e220008000a00 */
[----:B------:R-:W-:Y:S02]  /*0080*/  IMAD.MOV.U32 R6, RZ, RZ, -0x23270784 ;  /* 0xdcd8f87cff067424 */ /* 0x000fe400078e00ff */
[----:B-1----:R-:W-:-:S05]  /*0090*/  IMAD R8, R8, UR4, R3 ;  /* 0x0000000408087c24 */ /* 0x002fca000f8e0203 */
[C---:B------:R-:W-:Y:S02]  /*00a0*/  LOP3.LUT R0, R8.reuse, 0xaad26b49, RZ, 0x3c, !PT ;  /* 0xaad26b4908007812 */ /* 0x040fe400078e3cff */
[----:B------:R-:W-:-:S03]  /*00b0*/  ISETP.NE.AND P0, PT, R8, RZ, PT ;  /* 0x000000ff0800720c */ /* 0x000fc60003f05270 */
[----:B------:R-:W-:-:S04]  /*00c0*/  IMAD R0, R0, 0x4182bed5, RZ ;  /* 0x4182bed500007824 */ /* 0x000fc800078e02ff */
[C---:B------:R-:W-:Y:S01]  /*00d0*/  VIADD R2, R0.reuse, 0xd9f6dc18 ;  /* 0xd9f6dc1800027836 */ /* 0x040fe20000000000 */
[C---:B------:R-:W-:Y:S01]  /*00e0*/  LOP3.LUT R4, R0.reuse, 0x159a55e5, RZ, 0x3c, !PT ;  /* 0x159a55e500047812 */ /* 0x040fe200078e3cff */
[C---:B------:R-:W-:Y:S02]  /*00f0*/  VIADD R3, R0.reuse, 0x75bcd15 ;  /* 0x075bcd1500037836 */ /* 0x040fe40000000000 */
[----:B------:R-:W-:Y:S02]  /*0100*/  VIADD R7, R0, 0x583f19 ;  /* 0x00583f1900077836 */ /* 0x000fe40000000000 */
[----:B------:R1:W-:Y:S01]  /*0110*/  STL.64 [R1+0x28], R4 ;  /* 0x0000280401007387 */ /* 0x0003e20000100a00 */
[----:B------:R-:W-:-:S03]  /*0120*/  VIADD R0, R1, 0x50 ;  /* 0x0000005001007836 */ /* 0x000fc60000000000 */
[----:B------:R1:W-:Y:S04]  /*0130*/  STL.64 [R1+0x20], R2 ;  /* 0x0000200201007387 */ /* 0x0003e80000100a00 */
[----:B------:R1:W-:Y:S01]  /*0140*/  STL.64 [R1+0x30], R6 ;  /* 0x0000300601007387 */ /* 0x0003e20000100a00 */
[----:B0-----:R-:W-:Y:S05]  /*0150*/  @!P0 BRA `(.L_x_1) ;  /* 0x0000002400208947 */ /* 0x001fea0003800000 */
[----:B-1----:R-:W-:Y:S01]  /*0160*/  VIADD R7, R1, 0x20 ;  /* 0x0000002001077836 */ /* 0x002fe20000000000 */
[----:B------:R-:W-:Y:S01]  /*0170*/  CS2R R12, SRZ ;  /* 0x00000000000c7805 */ /* 0x000fe2000001ff00 */
[----:B------:R-:W-:-:S07]  /*0180*/  IMAD.MOV.U32 R9, RZ, RZ, R8 ;  /* 0x000000ffff097224 */ /* 0x000fce00078e0008 */
.L_x_10:
[----:B------:R-:W-:Y:S01]  /*0190*/  LOP3.LUT R24, R9, 0x3, RZ, 0xc0, !PT ;  /* 0x0000000309187812 */ /* 0x000fe200078ec0ff */
[----:B------:R-:W-:Y:S03]  /*01a0*/  BSSY.RECONVERGENT B1, `(.L_x_2) ;  /* 0x000023d000017945 */ /* 0x000fe60003800200 */
[----:B------:R-:W-:-:S04]  /*01b0*/  ISETP.NE.U32.AND P0, PT, R24, RZ, PT ;  /* 0x000000ff1800720c */ /* 0x000fc80003f05070 */
[----:B------:R-:W-:-:S13]  /*01c0*/  ISETP.NE.AND.EX P0, PT, RZ, RZ, PT, P0 ;  /* 0x000000ffff00720c */ /* 0x000fda0003f05300 */
[----:B0-----:R-:W-:Y:S05]  /*01d0*/  @!P0 BRA `(.L_x_3) ;  /* 0x0000002000e48947 */ /* 0x001fea0003800000 */
[----:B------:R-:W0:Y:S01]  /*01e0*/  LDC.64 R10, c[0x4][RZ] ;  /* 0x01000000ff0a7b82 */ /* 0x000e220000000a00 */
[----:B------:R-:W-:Y:S01]  /*01f0*/  IMAD.MOV.U32 R6, RZ, RZ, RZ ;  /* 0x000000ffff067224 */ /* 0x000fe200078e00ff */
[----:B------:R-:W-:Y:S01]  /*0200*/  CS2R R2, SRZ ;  /* 0x0000000000027805 */ /* 0x000fe2000001ff00 */
[----:B------:R-:W-:Y:S01]  /*0210*/  IMAD.MOV.U32 R16, RZ, RZ, RZ ;  /* 0x000000ffff107224 */ /* 0x000fe200078e00ff */
[----:B------:R-:W-:Y:S01]  /*0220*/  CS2R R4, SRZ ;  /* 0x0000000000047805 */ /* 0x000fe2000001ff00 */
[----:B0-----:R-:W-:-:S07]  /*0230*/  IMAD.WIDE.U32 R10, R13, 0xc80, R10 ;  /* 0x00000c800d0a7825 */ /* 0x001fce00078e000a */
.L_x_5:
[----:B------:R-:W-:-:S06]  /*0240*/  IMAD R17, R16, 0x4, R7 ;  /* 0x0000000410117824 */ /* 0x000fcc00078e0207 */
[----:B------:R-:W5:Y:S01]  /*0250*/  LDL R17, [R17+0x4] ;  /* 0x0000040011117983 */ /* 0x000f620000100800 */
[----:B------:R-:W-:Y:S01]  /*0260*/  IMAD.SHL.U32 R18, R16, 0x20, RZ ;  /* 0x0000002010127824 */ /* 0x000fe200078e00ff */
[----:B------:R-:W-:-:S06]  /*0270*/  UMOV UR4, URZ ;  /* 0x000000ff00047c82 */ /* 0x000fcc0008000000 */
.L_x_4:
[----:B-----5:R-:W-:Y:S01]  /*0280*/  SHF.R.U32.HI R30, RZ, UR4, R17 ;  /* 0x00000004ff1e7c19 */ /* 0x020fe20008011611 */
[----:B------:R-:W-:-:S03]  /*0290*/  VIADD R14, R18, UR4 ;  /* 0x00000004120e7c36 */ /* 0x000fc60008000000 */
[----:B------:R-:W-:-:S04]  /*02a0*/  LOP3.LUT R15, R30, 0x1, RZ, 0xc0, !PT ;  /* 0x000000011e0f7812 */ /* 0x000fc800078ec0ff */
[----:B------:R-:W-:Y:S01]  /*02b0*/  ISETP.NE.U32.AND P0, PT, R15, 0x1, PT ;  /* 0x000000010f00780c */ /* 0x000fe20003f05070 */
[----:B------:R-:W-:-:S04]  /*02c0*/  IMAD R15, R14, 0x5, RZ ;  /* 0x000000050e0f7824 */ /* 0x000fc800078e02ff */
[----:B------:R-:W-:-:S08]  /*02d0*/  IMAD.WIDE.U32 R14, R15, 0x4, R10 ;  /* 0x000000040f0e7825 */ /* 0x000fd000078e000a */
[----:B------:R-:W2:Y:S04]  /*02e0*/  @!P0 LDG.E R19, desc[UR10][R14.64] ;  /* 0x0000000a0e138981 */ /* 0x000ea8000c1e1900 */
[----:B------:R-:W3:Y:S04]  /*02f0*/  @!P0 LDG.E R20, desc[UR10][R14.64+0x8] ;  /* 0x0000080a0e148981 */ /* 0x000ee8000c1e1900 */
[----:B------:R-:W4:Y:S04]  /*0300*/  @!P0 LDG.E R21, desc[UR10][R14.64+0x4] ;  /* 0x0000040a0e158981 */ /* 0x000f28000c1e1900 */
[----:B------:R-:W4:Y:S04]  /*0310*/  @!P0 LDG.E R23, desc[UR10][R14.64+0xc] ;  /* 0x00000c0a0e178981 */ /* 0x000f28000c1e1900 */
[----:B------:R-:W4:Y:S01]  /*0320*/  @!P0 LDG.E R22, desc[UR10][R14.64+0x10] ;  /* 0x0000100a0e168981 */ /* 0x000f22000c1e1900 */
[----:B------:R-:W-:-:S13]  /*0330*/  R2P PR, R30, 0x7e ;  /* 0x0000007e1e007804 */ /* 0x000fda0000000000 */
[----:B------:R-:W4:Y:S04]  /*0340*/  @P1 LDG.E R25, desc[UR10][R14.64+0x14] ;  /* 0x0000140a0e191981 */ /* 0x000f28000c1e1900 */
        /* <DEDUP_REMOVED lines=11> */
[----:B------:R-:W4:Y:S01]  /*0400*/  @P6 LDG.E R40, desc[UR10][R14.64+0x88] ;  /* 0x0000880a0e286981 */ /* 0x000f22000c1e1900 */
[----:B--2---:R-:W-:-:S03]  /*0410*/  @!P0 LOP3.LUT R6, R6, R19, RZ, 0x3c, !PT ;  /* 0x0000001306068212 */ /* 0x004fc600078e3cff */
[----:B------:R-:W2:Y:S01]  /*0420*/  @P1 LDG.E R19, desc[UR10][R14.64+0x18] ;  /* 0x0000180a0e131981 */ /* 0x000ea2000c1e1900 */
[----:B---3--:R-:W-:-:S03]  /*0430*/  @!P0 LOP3.LUT R5, R5, R20, RZ, 0x3c, !PT ;  /* 0x0000001405058212 */ /* 0x008fc600078e3cff */
[----:B------:R-:W3:Y:S01]  /*0440*/  @P1 LDG.E R20, desc[UR10][R14.64+0x1c] ;  /* 0x00001c0a0e141981 */ /* 0x000ee2000c1e1900 */
[----:B----4-:R-:W-:-:S03]  /*0450*/  @!P0 LOP3.LUT R4, R4, R21, RZ, 0x3c, !PT ;  /* 0x0000001504048212 */ /* 0x010fc600078e3cff */
[----:B------:R-:W4:Y:S01]  /*0460*/  @P1 LDG.E R21, desc[UR10][R14.64+0x20] ;  /* 0x0000200a0e151981 */ /* 0x000f22000c1e1900 */
[----:B------:R-:W-:-:S03]  /*0470*/  @!P0 LOP3.LUT R2, R2, R23, RZ, 0x3c, !PT ;  /* 0x0000001702028212 */ /* 0x000fc600078e3cff */
[----:B------:R-:W4:Y:S01]  /*0480*/  @P2 LDG.E R23, desc[UR10][R14.64+0x2c] ;  /* 0x00002c0a0e172981 */ /* 0x000f22000c1e1900 */
[----:B------:R-:W-:-:S03]  /*0490*/  @!P0 LOP3.LUT R3, R3, R22, RZ, 0x3c, !PT ;  /* 0x0000001603038212 */ /* 0x000fc600078e3cff */
[----:B------:R-:W4:Y:S01]  /*04a0*/  @P1 LDG.E R22, desc[UR10][R14.64+0x24] ;  /* 0x0000240a0e161981 */ /* 0x000f22000c1e1900 */
[----:B------:R-:W-:-:S13]  /*04b0*/  LOP3.LUT P0, RZ, R30, 0x80, RZ, 0xc0, !PT ;  /* 0x000000801eff7812 */ /* 0x000fda000780c0ff */
[----:B------:R-:W4:Y:S01]  /*04c0*/  @P0 LDG.E R37, desc[UR10][R14.64+0x8c] ;  /* 0x00008c0a0e250981 */ /* 0x000f22000c1e1900 */
[----:B------:R-:W-:-:S03]  /*04d0*/  @P1 LOP3.LUT R6, R6, R25, RZ, 0x3c, !PT ;  /* 0x0000001906061212 */ /* 0x000fc600078e3cff */
        /* <DEDUP_REMOVED lines=10> */
[----:B------:R-:W4:Y:S04]  /*0580*/  @P6 LDG.E R35, desc[UR10][R14.64+0x84] ;  /* 0x0000840a0e236981 */ /* 0x000f28000c1e1900 */
[----:B------:R-:W4:Y:S04]  /*0590*/  @P0 LDG.E R42, desc[UR10][R14.64+0x94] ;  /* 0x0000940a0e2a0981 */ /* 0x000f28000c1e1900 */
[----:B------:R-:W4:Y:S04]  /*05a0*/  @P0 LDG.E R39, desc[UR10][R14.64+0x98] ;  /* 0x0000980a0e270981 */ /* 0x000f28000c1e1900 */
[----:B------:R-:W4:Y:S01]  /*05b0*/  @P0 LDG.E R44, desc[UR10][R14.64+0x9c] ;  /* 0x00009c0a0e2c0981 */ /* 0x000f22000c1e1900 */
[----:B--2---:R-:W-:-:S03]  /*05c0*/  @P1 LOP3.LUT R4, R4, R19, RZ, 0x3c, !PT ;  /* 0x0000001304041212 */ /* 0x004fc600078e3cff */
[----:B------:R-:W2:Y:S01]  /*05d0*/  @P2 LDG.E R19, desc[UR10][R14.64+0x34] ;  /* 0x0000340a0e132981 */ /* 0x000ea2000c1e1900 */
[----:B---3--:R-:W-:-:S03]  /*05e0*/  @P1 LOP3.LUT R5, R5, R20, RZ, 0x3c, !PT ;  /* 0x0000001405051212 */ /* 0x008fc600078e3cff */
[----:B------:R-:W3:Y:S01]  /*05f0*/  @P2 LDG.E R20, desc[UR10][R14.64+0x38] ;  /* 0x0000380a0e142981 */ /* 0x000ee2000c1e1900 */
[----:B----4-:R-:W-:Y:S02]  /*0600*/  @P1 LOP3.LUT R2, R2, R21, RZ, 0x3c, !PT ;  /* 0x0000001502021212 */ /* 0x010fe400078e3cff */
[----:B------:R-:W-:Y:S01]  /*0610*/  @P2 LOP3.LUT R5, R5, R26, RZ, 0x3c, !PT ;  /* 0x0000001a05052212 */ /* 0x000fe200078e3cff */
[----:B------:R-:W4:Y:S01]  /*0620*/  @P3 LDG.E R21, desc[UR10][R14.64+0x40] ;  /* 0x0000400a0e153981 */ /* 0x000f22000c1e1900 */
[----:B------:R-:W-:-:S03]  /*0630*/  @P2 LOP3.LUT R4, R4, R23, RZ, 0x3c, !PT ;  /* 0x0000001704042212 */ /* 0x000fc600078e3cff */
[----:B------:R-:W4:Y:S01]  /*0640*/  @P3 LDG.E R23, desc[UR10][R14.64+0x48] ;  /* 0x0000480a0e173981 */ /* 0x000f22000c1e1900 */
[----:B------:R-:W-:-:S03]  /*0650*/  @P1 LOP3.LUT R3, R3, R22, RZ, 0x3c, !PT ;  /* 0x0000001603031212 */ /* 0x000fc600078e3cff */
[----:B------:R-:W4:Y:S04]  /*0660*/  @P3 LDG.E R22, desc[UR10][R14.64+0x44] ;  /* 0x0000440a0e163981 */ /* 0x000f28000c1e1900 */
[----:B------:R-:W4:Y:S01]  /*0670*/  @P3 LDG.E R26, desc[UR10][R14.64+0x4c] ;  /* 0x00004c0a0e1a3981 */ /* 0x000f22000c1e1900 */
[----:B------:R-:W-:-:S03]  /*0680*/  @P0 LOP3.LUT R6, R6, R37, RZ, 0x3c, !PT ;  /* 0x0000002506060212 */ /* 0x000fc600078e3cff */
[----:B------:R-:W4:Y:S01]  /*0690*/  @P0 LDG.E R37, desc[UR10][R14.64+0x90] ;  /* 0x0000900a0e250981 */ /* 0x000f22000c1e1900 */
[----:B--2---:R-:W-:Y:S02]  /*06a0*/  @P2 LOP3.LUT R2, R2, R19, RZ, 0x3c, !PT ;  /* 0x0000001302022212 */ /* 0x004fe400078e3cff */
[----:B---3--:R-:W-:Y:S02]  /*06b0*/  @P2 LOP3.LUT R3, R3, R20, RZ, 0x3c, !PT ;  /* 0x0000001403032212 */ /* 0x008fe400078e3cff */
[----:B----4-:R-:W-:Y:S02]  /*06c0*/  @P3 LOP3.LUT R4, R4, R21, RZ, 0x3c, !PT ;  /* 0x0000001504043212 */ /* 0x010fe400078e3cff */
[----:B------:R-:W-:Y:S02]  /*06d0*/  @P3 LOP3.LUT R2, R2, R23, RZ, 0x3c, !PT ;  /* 0x0000001702023212 */ /* 0x000fe400078e3cff */
[----:B------:R-:W-:Y:S02]  /*06e0*/  @P3 LOP3.LUT R5, R5, R22, RZ, 0x3c, !PT ;  /* 0x0000001605053212 */ /* 0x000fe400078e3cff */
[----:B------:R-:W-:-:S02]  /*06f0*/  @P3 LOP3.LUT R3, R3, R26, RZ, 0x3c, !PT ;  /* 0x0000001a03033212 */ /* 0x000fc400078e3cff */
[----:B------:R-:W-:Y:S02]  /*0700*/  @P4 LOP3.LUT R4, R4, R25, RZ, 0x3c, !PT ;  /* 0x0000001904044212 */ /* 0x000fe400078e3cff */
[----:B------:R-:W-:Y:S02]  /*0710*/  @P4 LOP3.LUT R5, R5, R28, RZ, 0x3c, !PT ;  /* 0x0000001c05054212 */ /* 0x000fe400078e3cff */
[----:B------:R-:W-:Y:S02]  /*0720*/  @P4 LOP3.LUT R2, R2, R27, RZ, 0x3c, !PT ;  /* 0x0000001b02024212 */ /* 0x000fe400078e3cff */
        /* <DEDUP_REMOVED lines=13> */
[----:B------:R-:W-:-:S13]  /*0800*/  R2P PR, R30.B1, 0x7f ;  /* 0x0000007f1e007804 */ /* 0x000fda0000001000 */
[----:B------:R-:W2:Y:S04]  /*0810*/  @P0 LDG.E R19, desc[UR10][R14.64+0xa0] ;  /* 0x0000a00a0e130981 */ /* 0x000ea8000c1e1900 */
[----:B------:R-:W3:Y:S04]  /*0820*/  @P0 LDG.E R21, desc[UR10][R14.64+0xa4] ;  /* 0x0000a40a0e150981 */ /* 0x000ee8000c1e1900 */
        /* <DEDUP_REMOVED lines=21> */
[----:B----4-:R-:W-:-:S03]  /*0980*/  @P0 LOP3.LUT R5, R5, R20, RZ, 0x3c, !PT ;  /* 0x0000001405050212 */ /* 0x010fc600078e3cff */
[----:B------:R-:W4:Y:S01]  /*0990*/  @P1 LDG.E R20, desc[UR10][R14.64+0xc4] ;  /* 0x0000c40a0e141981 */ /* 0x000f22000c1e1900 */
[----:B------:R-:W-:-:S03]  /*09a0*/  @P0 LOP3.LUT R2, R2, R23, RZ, 0x3c, !PT ;  /* 0x0000001702020212 */ /* 0x000fc600078e3cff */
[----:B------:R-:W2:Y:S01]  /*09b0*/  @P4 LDG.E R23, desc[UR10][R14.64+0xf0] ;  /* 0x0000f00a0e174981 */ /* 0x000ea2000c1e1900 */
[----:B------:R-:W-:Y:S02]  /*09c0*/  @P0 LOP3.LUT R3, R3, R22, RZ, 0x3c, !PT ;  /* 0x0000001603030212 */ /* 0x000fe400078e3cff */
[----:B------:R-:W-:Y:S01]  /*09d0*/  LOP3.LUT P0, RZ, R30, 0x8000, RZ, 0xc0, !PT ;  /* 0x000080001eff7812 */ /* 0x000fe2000780c0ff */
[----:B------:R-:W4:Y:S01]  /*09e0*/  @P1 LDG.E R22, desc[UR10][R14.64+0xbc] ;  /* 0x0000bc0a0e161981 */ /* 0x000f22000c1e1900 */
[----:B------:R-:W-:-:S03]  /*09f0*/  @P1 LOP3.LUT R6, R6, R25, RZ, 0x3c, !PT ;  /* 0x0000001906061212 */ /* 0x000fc600078e3cff */
[----:B------:R-:W4:Y:S04]  /*0a00*/  @P3 LDG.E R25, desc[UR10][R14.64+0xe0] ;  /* 0x0000e00a0e193981 */ /* 0x000f28000c1e1900 */
[----:B------:R-:W4:Y:S04]  /*0a10*/  @P3 LDG.E R30, desc[UR10][R14.64+0xec] ;  /* 0x0000ec0a0e1e3981 */ /* 0x000f28000c1e1900 */
        /* <DEDUP_REMOVED lines=8> */
[----:B---3--:R-:W-:-:S03]  /*0aa0*/  @P1 LOP3.LUT R4, R4, R21, RZ, 0x3c, !PT ;  /* 0x0000001504041212 */ /* 0x008fc600078e3cff */
[----:B------:R-:W3:Y:S01]  /*0ab0*/  @P2 LDG.E R21, desc[UR10][R14.64+0xcc] ;  /* 0x0000cc0a0e152981 */ /* 0x000ee2000c1e1900 */
[----:B--2---:R-:W-:-:S03]  /*0ac0*/  @P4 LOP3.LUT R6, R6, R23, RZ, 0x3c, !PT ;  /* 0x0000001706064212 */ /* 0x004fc600078e3cff */
[----:B------:R-:W2:Y:S01]  /*0ad0*/  @P2 LDG.E R23, desc[UR10][R14.64+0xd4] ;  /* 0x0000d40a0e172981 */ /* 0x000ea2000c1e1900 */
[----:B----4-:R-:W-:-:S03]  /*0ae0*/  @P1 LOP3.LUT R5, R5, R22, RZ, 0x3c, !PT ;  /* 0x0000001605051212 */ /* 0x010fc600078e3cff */
        /* <DEDUP_REMOVED lines=11> */
[----:B------:R-:W-:Y:S01]  /*0ba0*/  @P2 LOP3.LUT R3, R3, R26, RZ, 0x3c, !PT ;  /* 0x0000001a03032212 */ /* 0x000fe200078e3cff */
[----:B------:R-:W-:-:S03]  /*0bb0*/  UIADD3 UR4, UPT, UPT, UR4, 0x10, URZ ;  /* 0x0000001004047890 */ /* 0x000fc6000fffe0ff */
[----:B------:R-:W-:Y:S01]  /*0bc0*/  @P3 LOP3.LUT R3, R3, R30, RZ, 0x3c, !PT ;  /* 0x0000001e03033212 */ /* 0x000fe200078e3cff */
[----:B------:R-:W-:-:S03]  /*0bd0*/  UISETP.NE.AND UP0, UPT, UR4, 0x20, UPT ;  /* 0x000000200400788c */ /* 0x000fc6000bf05270 */
[----:B------:R-:W-:-:S04]  /*0be0*/  @P4 LOP3.LUT R3, R3, R34, RZ, 0x3c, !PT ;  /* 0x0000002203034212 */ /* 0x000fc800078e3cff */
[----:B------:R-:W-:-:S04]  /*0bf0*/  @P5 LOP3.LUT R3, R3, R38, RZ, 0x3c, !PT ;  /* 0x0000002603035212 */ /* 0x000fc800078e3cff */
[----:B------:R-:W-:-:S04]  /*0c00*/  @P6 LOP3.LUT R3, R3, R42, RZ, 0x3c, !PT ;  /* 0x0000002a03036212 */ /* 0x000fc800078e3cff */
[----:B------:R-:W-:Y:S02]  /*0c10*/  @P0 LOP3.LUT R3, R3, R44, RZ, 0x3c, !PT ;  /* 0x0000002c03030212 */ /* 0x000fe400078e3cff */
[----:B---3--:R-:W-:-:S04]  /*0c20*/  @P2 LOP3.LUT R4, R4, R21, RZ, 0x3c, !PT ;  /* 0x0000001504042212 */ /* 0x008fc800078e3cff */
[----:B------:R-:W-:Y:S02]  /*0c30*/  @P3 LOP3.LUT R4, R4, R25, RZ, 0x3c, !PT ;  /* 0x0000001904043212 */ /* 0x000fe400078e3cff */
[----:B--2---:R-:W-:Y:S02]  /*0c40*/  @P2 LOP3.LUT R2, R2, R23, RZ, 0x3c, !PT ;  /* 0x0000001702022212 */ /* 0x004fe400078e3cff */
        /* <DEDUP_REMOVED lines=14> */
[----:B------:R-:W-:Y:S01]  /*0d30*/  @P0 LOP3.LUT R2, R2, R41, RZ, 0x3c, !PT ;  /* 0x0000002902020212 */ /* 0x000fe200078e3cff */
[----:B------:R-:W-:Y:S06]  /*0d40*/  BRA.U UP0, `(.L_x_4) ;  /* 0xfffffff5004c7547 */ /* 0x000fec000b83ffff */
[----:B------:R-:W-:-:S05]  /*0d50*/  VIADD R16, R16, 0x1 ;  /* 0x0000000110107836 */ /* 0x000fca0000000000 */
[----:B------:R-:W-:-:S13]  /*0d60*/  ISETP.NE.AND P0, PT, R16, 0x5, PT ;  /* 0x000000051000780c */ /* 0x000fda0003f05270 */
[----:B------:R-:W-:Y:S05]  /*0d70*/  @P0 BRA `(.L_x_5) ;  /* 0xfffffff400300947 */ /* 0x000fea000383ffff */
[----:B------:R0:W-:Y:S01]  /*0d80*/  STL.64 [R1+0x28], R4 ;  /* 0x0000280401007387 */ /* 0x0001e20000100a00 */
[----:B------:R-:W-:-:S03]  /*0d90*/  ISETP.NE.U32.AND P0, PT, R24, 0x1, PT ;  /* 0x000000011800780c */ /* 0x000fc60003f05070 */
[----:B------:R0:W-:Y:S01]  /*0da0*/  STL.64 [R1+0x30], R2 ;  /* 0x0000300201007387 */ /* 0x0001e20000100a00 */
[----:B------:R-:W-:-:S03]  /*0db0*/  ISETP.NE.AND.EX P0, PT, RZ, RZ, PT, P0 ;  /* 0x000000ffff00720c */ /* 0x000fc60003f05300 */
[----:B------:R0:W-:Y:S10]  /*0dc0*/  STL [R1+0x24], R6 ;  /* 0x0000240601007387 */ /* 0x0001f40000100800 */
[----:B0-----:R-:W-:Y:S05]  /*0dd0*/  @!P0 BRA `(.L_x_3) ;  /* 0x0000001400e48947 */ /* 0x001fea0003800000 */
[----:B------:R-:W-:Y:S01]  /*0de0*/  IMAD.MOV.U32 R6, RZ, RZ, RZ ;  /* 0x000000ffff067224 */ /* 0x000fe200078e00ff */
[----:B------:R-:W-:Y:S01]  /*0df0*/  CS2R R2, SRZ ;  /* 0x0000000000027805 */ /* 0x000fe2000001ff00 */
[----:B------:R-:W-:Y:S01]  /*0e00*/  IMAD.MOV.U32 R16, RZ, RZ, RZ ;  /* 0x000000ffff107224 */ /* 0x000fe200078e00ff */
[----:B------:R-:W-:-:S07]  /*0e10*/  CS2R R4, SRZ ;  /* 0x0000000000047805 */ /* 0x000fce000001ff00 */
.L_x_7:
[----:B------:R-:W-:-:S06]  /*0e20*/  IMAD R17, R16, 0x4, R7 ;  /* 0x0000000410117824 */ /* 0x000fcc00078e0207 */
[----:B------:R-:W5:Y:S01]  /*0e30*/  LDL R17, [R17+0x4] ;  /* 0x0000040011117983 */ /* 0x000f620000100800 */
[----:B------:R-:W-:Y:S01]  /*0e40*/  IMAD.SHL.U32 R18, R16, 0x20, RZ ;  /* 0x0000002010127824 */ /* 0x000fe200078e00ff */
[----:B------:R-:W-:-:S06]  /*0e50*/  UMOV UR4, URZ ;  /* 0x000000ff00047c82 */ /* 0x000fcc0008000000 */
.L_x_6:
        /* <DEDUP_REMOVED lines=181> */
[----:B0-----:R-:W-:Y:S05]  /*19b0*/  @P0 BRA `(.L_x_3) ;  /* 0x0000000800ec0947 */ /* 0x001fea0003800000 */
[----:B------:R-:W-:Y:S02]  /*19c0*/  HFMA2 R6, -RZ, RZ, 0, 0 ;  /* 0x00000000ff067431 */ /* 0x000fe400000001ff */
[----:B------:R-:W-:Y:S01]  /*19d0*/  IMAD.MOV.U32 R16, RZ, RZ, RZ ;  /* 0x000000ffff107224 */ /* 0x000fe200078e00ff */
[----:B------:R-:W-:Y:S02]  /*19e0*/  CS2R R4, SRZ ;  /* 0x0000000000047805 */ /* 0x000fe4000001ff00 */
[----:B------:R-:W-:-:S07]  /*19f0*/  CS2R R2, SRZ ;  /* 0x0000000000027805 */ /* 0x000fce000001ff00 */
.L_x_9:
[----:B------:R-:W-:-:S06]  /*1a00*/  IMAD R17, R16, 0x4, R7 ;  /* 0x0000000410117824 */ /* 0x000fcc00078e0207 */
[----:B------:R-:W5:Y:S01]  /*1a10*/  LDL R17, [R17+0x4] ;  /* 0x0000040011117983 */ /* 0x000f620000100800 */
[----:B------:R-:W-:Y:S01]  /*1a20*/  IMAD.SHL.U32 R18, R16, 0x20, RZ ;  /* 0x0000002010127824 */ /* 0x000fe200078e00ff */
[----:B------:R-:W-:-:S06]  /*1a30*/  UMOV UR4, URZ ;  /* 0x000000ff00047c82 */ /* 0x000fcc0008000000 */
.L_x_8:
        /* <DEDUP_REMOVED lines=135> */
[----:B------:R-:W-:-:S03]  /*22b0*/  @P5 LOP3.LUT R6, R6, R31, RZ, 0x3c, !PT ;  /* 0x0000001f06065212 */ /* 0x000fc600078e3cff */
[----:B------:R-:W2:Y:S01]  /*22c0*/  @P4 LDG.E R31, desc[UR10][R14.64+0xfc] ;  /* 0x0000fc0a0e1f4981 */ /* 0x000ea2000c1e1900 */
[----:B------:R-:W-:-:S03]  /*22d0*/  @P6 LOP3.LUT R6, R6, R33, RZ, 0x3c, !PT ;  /* 0x0000002106066212 */ /* 0x000fc600078e3cff */
[----:B------:R-:W2:Y:S01]  /*22e0*/  @P5 LDG.E R33, desc[UR10][R14.64+0x108] ;  /* 0x0001080a0e215981 */ /* 0x000ea2000c1e1900 */
[----:B----4-:R-:W-:-:S03]  /*22f0*/  @P1 LOP3.LUT R3, R3, R20, RZ, 0x3c, !PT ;  /* 0x0000001403031212 */ /* 0x010fc600078e3cff */
[----:B------:R-:W4:Y:S01]  /*2300*/  @P6 LDG.E R20, desc[UR10][R14.64+0x120] ;  /* 0x0001200a0e146981 */ /* 0x000f22000c1e1900 */
[----:B------:R-:W-:-:S03]  /*2310*/  @P0 LOP3.LUT R6, R6, R35, RZ, 0x3c, !PT ;  /* 0x0000002306060212 */ /* 0x000fc600078e3cff */
[----:B------:R-:W4:Y:S01]  /*2320*/  @P5 LDG.E R35, desc[UR10][R14.64+0x110] ;  /* 0x0001100a0e235981 */ /* 0x000f22000c1e1900 */
[----:B------:R-:W-:-:S03]  /*2330*/  @P1 LOP3.LUT R4, R4, R19, RZ, 0x3c, !PT ;  /* 0x0000001304041212 */ /* 0x000fc600078e3cff */
[----:B------:R-:W4:Y:S01]  /*2340*/  @P0 LDG.E R19, desc[UR10][R14.64+0x130] ;  /* 0x0001300a0e130981 */ /* 0x000f22000c1e1900 */
[----:B------:R-:W-:Y:S02]  /*2350*/  @P1 LOP3.LUT R5, R5, R22, RZ, 0x3c, !PT ;  /* 0x0000001605051212 */ /* 0x000fe400078e3cff */
[----:B------:R-:W-:Y:S02]  /*2360*/  @P2 LOP3.LUT R3, R3, R24, RZ, 0x3c, !PT ;  /* 0x0000001803032212 */ /* 0x000fe400078e3cff */
[----:B------:R-:W-:Y:S01]  /*2370*/  @P2 LOP3.LUT R5, R5, R26, RZ, 0x3c, !PT ;  /* 0x0000001a05052212 */ /* 0x000fe200078e3cff */
[----:B------:R-:W-:Y:S01]  /*2380*/  UIADD3 UR4, UPT, UPT, UR4, 0x10, URZ ;  /* 0x0000001004047890 */ /* 0x000fe2000fffe0ff */
[----:B------:R-:W-:Y:S02]  /*2390*/  @P3 LOP3.LUT R3, R3, R28, RZ, 0x3c, !PT ;  /* 0x0000001c03033212 */ /* 0x000fe400078e3cff */
[----:B------:R-:W-:Y:S01]  /*23a0*/  @P3 LOP3.LUT R5, R5, R30, RZ, 0x3c, !PT ;  /* 0x0000001e05053212 */ /* 0x000fe200078e3cff */
[----:B------:R-:W-:Y:S01]  /*23b0*/  UISETP.NE.AND UP0, UPT, UR4, 0x20, UPT ;  /* 0x000000200400788c */ /* 0x000fe2000bf05270 */
[----:B------:R-:W-:-:S02]  /*23c0*/  @P4 LOP3.LUT R3, R3, R32, RZ, 0x3c, !PT ;  /* 0x0000002003034212 */ /* 0x000fc400078e3cff */
[----:B------:R-:W-:Y:S02]  /*23d0*/  @P4 LOP3.LUT R5, R5, R34, RZ, 0x3c, !PT ;  /* 0x0000002205054212 */ /* 0x000fe400078e3cff */
[----:B------:R-:W-:Y:S02]  /*23e0*/  @P5 LOP3.LUT R3, R3, R36, RZ, 0x3c, !PT ;  /* 0x0000002403035212 */ /* 0x000fe400078e3cff */
[----:B------:R-:W-:-:S04]  /*23f0*/  @P5 LOP3.LUT R5, R5, R38, RZ, 0x3c, !PT ;  /* 0x0000002605055212 */ /* 0x000fc800078e3cff */
[----:B------:R-:W-:-:S04]  /*2400*/  @P6 LOP3.LUT R5, R5, R40, RZ, 0x3c, !PT ;  /* 0x0000002805056212 */ /* 0x000fc800078e3cff */
[----:B------:R-:W-:Y:S02]  /*2410*/  @P0 LOP3.LUT R5, R5, R44, RZ, 0x3c, !PT ;  /* 0x0000002c05050212 */ /* 0x000fe400078e3cff */
[----:B---3--:R-:W-:-:S04]  /*2420*/  @P2 LOP3.LUT R2, R2, R21, RZ, 0x3c, !PT ;  /* 0x0000001502022212 */ /* 0x008fc800078e3cff */
[----:B------:R-:W-:Y:S02]  /*2430*/  @P3 LOP3.LUT R2, R2, R25, RZ, 0x3c, !PT ;  /* 0x0000001902023212 */ /* 0x000fe400078e3cff */
[----:B--2---:R-:W-:-:S04]  /*2440*/  @P2 LOP3.LUT R4, R4, R23, RZ, 0x3c, !PT ;  /* 0x0000001704042212 */ /* 0x004fc800078e3cff */
[----:B------:R-:W-:Y:S02]  /*2450*/  @P3 LOP3.LUT R4, R4, R27, RZ, 0x3c, !PT ;  /* 0x0000001b04043212 */ /* 0x000fe400078e3cff */
[----:B------:R-:W-:Y:S02]  /*2460*/  @P4 LOP3.LUT R2, R2, R29, RZ, 0x3c, !PT ;  /* 0x0000001d02024212 */ /* 0x000fe400078e3cff */
[----:B------:R-:W-:Y:S02]  /*2470*/  @P4 LOP3.LUT R4, R4, R31, RZ, 0x3c, !PT ;  /* 0x0000001f04044212 */ /* 0x000fe400078e3cff */
[----:B------:R-:W-:Y:S02]  /*2480*/  @P5 LOP3.LUT R2, R2, R33, RZ, 0x3c, !PT ;  /* 0x0000002102025212 */ /* 0x000fe400078e3cff */
[----:B----4-:R-:W-:Y:S02]  /*2490*/  @P6 LOP3.LUT R3, R3, R20, RZ, 0x3c, !PT ;  /* 0x0000001403036212 */ /* 0x010fe400078e3cff */
        /* <DEDUP_REMOVED lines=10> */
[----:B------:R0:W-:Y:S04]  /*2540*/  STL.64 [R1+0x28], R2 ;  /* 0x0000280201007387 */ /* 0x0001e80000100a00 */
[----:B------:R0:W-:Y:S04]  /*2550*/  STL.64 [R1+0x30], R4 ;  /* 0x0000300401007387 */ /* 0x0001e80000100a00 */
[----:B------:R0:W-:Y:S02]  /*2560*/  STL [R1+0x24], R6 ;  /* 0x0000240601007387 */ /* 0x0001e40000100800 */
.L_x_3:
[----:B------:R-:W-:Y:S05]  /*2570*/  BSYNC.RECONVERGENT B1 ;  /* 0x0000000000017941 */ /* 0x000fea0003800200 */
.L_x_2:
[----:B------:R-:W-:Y:S01]  /*2580*/  ISETP.GT.U32.AND P0, PT, R9, 0x3, PT ;  /* 0x000000030900780c */ /* 0x000fe20003f04070 */
[----:B------:R-:W-:Y:S01]  /*2590*/  VIADD R13, R13, 0x1 ;  /* 0x000000010d0d7836 */ /* 0x000fe20000000000 */
[--C-:B------:R-:W-:Y:S02]  /*25a0*/  SHF.R.U64 R9, R9, 0x2, R12.reuse ;  /* 0x0000000209097819 */ /* 0x100fe4000000120c */
[----:B------:R-:W-:Y:S02]  /*25b0*/  ISETP.GT.U32.AND.EX P0, PT, R12, RZ, PT, P0 ;  /* 0x000000ff0c00720c */ /* 0x000fe40003f04100 */
[----:B------:R-:W-:-:S11]  /*25c0*/  SHF.R.U32.HI R12, RZ, 0x2, R12 ;  /* 0x00000002ff0c7819 */ /* 0x000fd6000001160c */
[----:B------:R-:W-:Y:S05]  /*25d0*/  @P0 BRA `(.L_x_10) ;  /* 0xffffffd800ec0947 */ /* 0x000fea000383ffff */
.L_x_1:
[----:B------:R-:W-:Y:S05]  /*25e0*/  BSYNC.RECONVERGENT B0 ;  /* 0x0000000000007941 */ /* 0x000fea0003800200 */
.L_x_0:
[----:B------:R-:W2:Y:S01]  /*25f0*/  LDC.64 R48, c[0x0][0x410] ;  /* 0x00010400ff307b82 */ /* 0x000ea20000000a00 */
[----:B------:R-:W3:Y:S07]  /*2600*/  LDCU UR4, c[0x0][0x380] ;  /* 0x00007000ff0477ac */ /* 0x000eee0008000800 */
[----:B------:R-:W4:Y:S01]  /*2610*/  LDC.64 R44, c[0x0][0x418] ;  /* 0x00010600ff2c7b82 */ /* 0x000f220000000a00 */
[----:B------:R-:W-:Y:S01]  /*2620*/  STL.64 [R1+0x38], RZ ;  /* 0x000038ff01007387 */ /* 0x000fe20000100a00 */
[----:B------:R-:W4:Y:S03]  /*2630*/  LDCU UR7, c[0x0][0x400] ;  /* 0x00008000ff0777ac */ /* 0x000f260008000800 */
[----:B--2---:R-:W2:Y:S04]  /*2640*/  LDG.E R42, desc[UR10][R48.64+0x80] ;  /* 0x0000800a302a7981 */ /* 0x004ea8000c1e1900 */
[----:B------:R-:W2:Y:S04]  /*2650*/  LDG.E R43, desc[UR10][R48.64+0x84] ;  /* 0x0000840a302b7981 */ /* 0x000ea8000c1e1900 */
[----:B------:R-:W2:Y:S04]  /*2660*/  LDG.E R23, desc[UR10][R48.64] ;  /* 0x0000000a30177981 */ /* 0x000ea8000c1e1900 */
[----:B------:R-:W2:Y:S04]  /*2670*/  LDG.E R38, desc[UR10][R48.64+0x4] ;  /* 0x0000040a30267981 */ /* 0x000ea8000c1e1900 */
[----:B------:R-:W2:Y:S04]  /*2680*/  LDG.E R39, desc[UR10][R48.64+0x8] ;  /* 0x0000080a30277981 */ /* 0x000ea8000c1e1900 */
[----:B------:R-:W2:Y:S04]  /*2690*/  LDG.E R34, desc[UR10][R48.64+0xc] ;  /* 0x00000c0a30227981 */ /* 0x000ea8000c1e1900 */
[----:B------:R-:W2:Y:S04]  /*26a0*/  LDG.E R35, desc[UR10][R48.64+0x10] ;  /* 0x0000100a30237981 */ /* 0x000ea8000c1e1900 */
[----:B------:R-:W2:Y:S04]  /*26b0*/  LDG.E R30, desc[UR10][R48.64+0x14] ;  /* 0x0000140a301e7981 */ /* 0x000ea8000c1e1900 */
[----:B------:R-:W2:Y:S04]  /*26c0*/  LDG.E R31, desc[UR10][R48.64+0x18] ;  /* 0x0000180a301f7981 */ /* 0x000ea8000c1e1900 */
[----:B01----:R-:W2:Y:S04]  /*26d0*/  LDG.E R6, desc[UR10][R48.64+0x1c] ;  /* 0x00001c0a30067981 */ /* 0x003ea8000c1e1900 */
        /* <DEDUP_REMOVED lines=19> */
[----:B------:R-:W2:Y:S01]  /*2810*/  LDG.E R15, desc[UR10][R48.64+0x50] ;  /* 0x0000500a300f7981 */ /* 0x000ea2000c1e1900 */
[----:B---3--:R-:W-:-:S03]  /*2820*/  IMAD R2, R8, UR4, RZ ;  /* 0x0000000408027c24 */ /* 0x008fc6000f8e02ff */
[----:B------:R-:W3:Y:S04]  /*2830*/  LDG.E R8, desc[UR10][R48.64+0x54] ;  /* 0x0000540a30087981 */ /* 0x000ee8000c1e1900 */
[----:B------:R-:W3:Y:S01]  /*2840*/  LDG.E R21, desc[UR10][R48.64+0xa4] ;  /* 0x0000a40a30157981 */ /* 0x000ee2000c1e1900 */
[----:B------:R-:W-:-:S03]  /*2850*/  SHF.R.U32.HI R3, RZ, 0x1, R2 ;  /* 0x00000001ff037819 */ /* 0x000fc60000011602 */
[----:B----4-:R-:W4:Y:S01]  /*2860*/  LDG.E R36, desc[UR10][R44.64+0x4] ;  /* 0x0000040a2c247981 */ /* 0x010f22000c1e1900 */
[----:B------:R-:W-:-:S03]  /*2870*/  LOP3.LUT R40, R3, R2, RZ, 0x3c, !PT ;  /* 0x0000000203287212 */ /* 0x000fc600078e3cff */
[----:B------:R0:W4:Y:S01]  /*2880*/  LDG.E R22, desc[UR10][R44.64] ;  /* 0x0000000a2c167981 */ /* 0x000122000c1e1900 */
[C---:B------:R-:W-:Y:S01]  /*2890*/  LOP3.LUT R37, R40.reuse, 0x1, RZ, 0xc0, !PT ;  /* 0x0000000128257812 */ /* 0x040fe200078ec0ff */
[C---:B------:R-:W-:Y:S02]  /*28a0*/  IMAD.SHL.U32 R33, R40.reuse, 0x40000000, RZ ;  /* 0x4000000028217824 */ /* 0x040fe400078e00ff */
[----:B------:R-:W4:Y:S02]  /*28b0*/  LDG.E R9, desc[UR10][R48.64+0x58] ;  /* 0x0000580a30097981 */ /* 0x000f24000c1e1900 */
[----:B------:R-:W-:Y:S01]  /*28c0*/  IMAD.MOV R37, RZ, RZ, -R37 ;  /* 0x000000ffff257224 */ /* 0x000fe200078e0a25 */
[----:B------:R-:W-:Y:S01]  /*28d0*/  SHF.R.S32.HI R33, RZ, 0x1f, R33 ;  /* 0x0000001fff217819 */ /* 0x000fe20000011421 */
[C---:B------:R-:W-:Y:S02]  /*28e0*/  IMAD.SHL.U32 R46, R40.reuse, 0x10000000, RZ ;  /* 0x10000000282e7824 */ /* 0x040fe400078e00ff */
[----:B0-----:R-:W-:-:S03]  /*28f0*/  IMAD.SHL.U32 R45, R40, 0x4000000, RZ ;  /* 0x04000000282d7824 */ /* 0x001fc600078e00ff */
[----:B------:R-:W-:Y:S02]  /*2900*/  SHF.R.S32.HI R46, RZ, 0x1f, R46 ;  /* 0x0000001fff2e7819 */ /* 0x000fe4000001142e */
[----:B------:R-:W-:Y:S01]  /*2910*/  SHF.R.S32.HI R45, RZ, 0x1f, R45 ;  /* 0x0000001fff2d7819 */ /* 0x000fe2000001142d */
[----:B------:R-:W-:-:S05]  /*2920*/  IMAD.SHL.U32 R41, R40, 0x100000, RZ ;  /* 0x0010000028297824 */ /* 0x000fca00078e00ff */
[----:B------:R-:W-:Y:S02]  /*2930*/  SHF.R.S32.HI R41, RZ, 0x1f, R41 ;  /* 0x0000001fff297819 */ /* 0x000fe40000011429 */
[C---:B--2---:R-:W-:Y:S01]  /*2940*/  LOP3.LUT R32, R37.reuse, R42, RZ, 0xc0, !PT ;  /* 0x0000002a25207212 */ /* 0x044fe200078ec0ff */
[----:B------:R0:W-:Y:S01]  /*2950*/  STL.64 [R1+0xe8], R42 ;  /* 0x0000e82a01007387 */ /* 0x0001e20000100a00 */
[----:B------:R-:W-:Y:S01]  /*2960*/  LOP3.LUT R37, R37, R23, RZ, 0xc0, !PT ;  /* 0x0000001725257212 */ /* 0x000fe200078ec0ff */
[----:B0-----:R-:W-:-:S03]  /*2970*/  IMAD.SHL.U32 R42, R40, 0x20000000, RZ ;  /* 0x20000000282a7824 */ /* 0x001fc600078e00ff */
[-C--:B------:R-:W-:Y:S02]  /*2980*/  LOP3.LUT R37, R37, R33.reuse, R38, 0x78, !PT ;  /* 0x0000002125257212 */ /* 0x080fe400078e7826 */
[----:B------:R-:W-:Y:S02]  /*2990*/  SHF.R.S32.HI R42, RZ, 0x1f, R42 ;  /* 0x0000001fff2a7819 */ /* 0x000fe4000001142a */
[----:B------:R-:W-:Y:S02]  /*29a0*/  LOP3.LUT R3, R32, R33, R43, 0x78, !PT ;  /* 0x0000002120037212 */ /* 0x000fe400078e782b */
[----:B------:R-:W-:Y:S01]  /*29b0*/  LOP3.LUT R33, R37, R42, R39, 0x78, !PT ;  /* 0x0000002a25217212 */ /* 0x000fe200078e7827 */
[----:B------:R-:W-:Y:S01]  /*29c0*/  IMAD.SHL.U32 R37, R40, 0x8000000, RZ ;  /* 0x0800000028257824 */ /* 0x000fe200078e00ff */
[----:B------:R0:W-:Y:S02]  /*29d0*/  STL.64 [R1+0x60], R38 ;  /* 0x0000602601007387 */ /* 0x0001e40000100a00 */
[----:B------:R-:W-:-:S02]  /*29e0*/  LOP3.LUT R44, R33, R46, R34, 0x78, !PT ;  /* 0x0000002e212c7212 */ /* 0x000fc400078e7822 */
[----:B------:R-:W-:Y:S01]  /*29f0*/  SHF.R.S32.HI R37, RZ, 0x1f, R37 ;  /* 0x0000001fff257819 */ /* 0x000fe20000011425 */
[----:B------:R1:W-:Y:S03]  /*2a00*/  STL.64 [R1+0x68], R34 ;  /* 0x0000682201007387 */ /* 0x0003e60000100a00 */
[----:B------:R-:W-:Y:S01]  /*2a10*/  LOP3.LUT R44, R44, R37, R35, 0x78, !PT ;  /* 0x000000252c2c7212 */ /* 0x000fe200078e7823 */
[----:B------:R2:W-:Y:S01]  /*2a20*/  STL.64 [R1+0x70], R30 ;  /* 0x0000701e01007387 */ /* 0x0005e20000100a00 */
[----:B0-----:R-:W-:Y:S02]  /*2a30*/  IMAD.SHL.U32 R38, R40, 0x2000000, RZ ;  /* 0x0200000028267824 */ /* 0x001fe400078e00ff */
[----:B------:R-:W-:Y:S01]  /*2a40*/  LOP3.LUT R44, R44, R45, R30, 0x78, !PT ;  /* 0x0000002d2c2c7212 */ /* 0x000fe200078e781e */
[C---:B------:R-:W-:Y:S01]  /*2a50*/  IMAD.SHL.U32 R39, R40.reuse, 0x1000000, RZ ;  /* 0x0100000028277824 */ /* 0x040fe200078e00ff */
[----:B------:R-:W-:Y:S01]  /*2a60*/  STL.64 [R1+0x78], R6 ;  /* 0x0000780601007387 */ /* 0x000fe20000100a00 */
[----:B------:R-:W-:Y:S01]  /*2a70*/  SHF.R.S32.HI R38, RZ, 0x1f, R38 ;  /* 0x0000001fff267819 */ /* 0x000fe20000011426 */
[----:B-1----:R-:W-:-:S02]  /*2a80*/  IMAD.SHL.U32 R34, R40, 0x800000, RZ ;  /* 0x0080000028227824 */ /* 0x002fc400078e00ff */
[----:B------:R-:W-:Y:S01]  /*2a90*/  SHF.R.S32.HI R39, RZ, 0x1f, R39 ;  /* 0x0000001fff277819 */ /* 0x000fe20000011427 */
[----:B------:R-:W-:Y:S01]  /*2aa0*/  IMAD.SHL.U32 R43, R40, 0x40000, RZ ;  /* 0x00040000282b7824 */ /* 0x000fe200078e00ff */
[----:B------:R-:W-:Y:S01]  /*2ab0*/  LOP3.LUT R44, R44, R38, R31, 0x78, !PT ;  /* 0x000000262c2c7212 */ /* 0x000fe200078e781f */
[----:B------:R-:W-:Y:S01]  /*2ac0*/  IMAD.SHL.U32 R35, R40, 0x400000, RZ ;  /* 0x0040000028237824 */ /* 0x000fe200078e00ff */
[----:B------:R-:W-:Y:S01]  /*2ad0*/  SHF.R.S32.HI R34, RZ, 0x1f, R34 ;  /* 0x0000001fff227819 */ /* 0x000fe20000011422 */
[----:B------:R0:W-:Y:S01]  /*2ae0*/  STL.64 [R1+0x80], R16 ;  /* 0x0000801001007387 */ /* 0x0001e20000100a00 */
[----:B------:R-:W-:Y:S01]  /*2af0*/  LOP3.LUT R44, R44, R39, R6, 0x78, !PT ;  /* 0x000000272c2c7212 */ /* 0x000fe200078e7806 */
[----:B--2---:R-:W-:Y:S01]  /*2b00*/  IMAD.SHL.U32 R30, R40, 0x200000, RZ ;  /* 0x00200000281e7824 */ /* 0x004fe200078e00ff */
[----:B------:R-:W-:Y:S01]  /*2b10*/  SHF.R.S32.HI R35, RZ, 0x1f, R35 ;  /* 0x0000001fff237819 */ /* 0x000fe20000011423 */
[----:B------:R-:W2:Y:S01]  /*2b20*/  LDG.E R32, desc[UR10][R48.64+0xa8] ;  /* 0x0000a80a30207981 */ /* 0x000ea2000c1e1900 */
[----:B------:R-:W-:-:S02]  /*2b30*/  LOP3.LUT R44, R44, R34, R7, 0x78, !PT ;  /* 0x000000222c2c7212 */ /* 0x000fc400078e7807 */
[----:B------:R-:W-:Y:S01]  /*2b40*/  SHF.R.S32.HI R30, RZ, 0x1f, R30 ;  /* 0x0000001fff1e7819 */ /* 0x000fe2000001141e */
[----:B------:R-:W2:Y:S01]  /*2b50*/  LDG.E R33, desc[UR10][R48.64+0xac] ;  /* 0x0000ac0a30217981 */ /* 0x000ea2000c1e1900 */
[----:B------:R-:W-:Y:S01]  /*2b60*/  LOP3.LUT R44, R44, R35, R16, 0x78, !PT ;  /* 0x000000232c2c7212 */ /* 0x000fe200078e7810 */
[----:B------:R-:W-:-:S03]  /*2b70*/  IMAD.SHL.U32 R31, R40, 0x80000, RZ ;  /* 0x00080000281f7824 */ /* 0x000fc600078e00ff */
[----:B------:R-:W-:Y:S02]  /*2b80*/  LOP3.LUT R44, R44, R30, R17, 0x78, !PT ;  /* 0x0000001e2c2c7212 */ /* 0x000fe400078e7811 */
[----:B------:R-:W-:Y:S02]  /*2b90*/  SHF.R.S32.HI R31, RZ, 0x1f, R31 ;  /* 0x0000001fff1f7819 */ /* 0x000fe4000001141f */
[----:B------:R-:W-:Y:S02]  /*2ba0*/  LOP3.LUT R44, R44, R41, R10, 0x78, !PT ;  /* 0x000000292c2c7212 */ /* 0x000fe400078e780a */
[----:B------:R-:W-:Y:S02]  /*2bb0*/  SHF.R.S32.HI R43, RZ, 0x1f, R43 ;  /* 0x0000001fff2b7819 */ /* 0x000fe4000001142b */
[----:B------:R-:W-:Y:S02]  /*2bc0*/  LOP3.LUT R44, R44, R31, R11, 0x78, !PT ;  /* 0x0000001f2c2c7212 */ /* 0x000fe400078e780b */
[----:B0-----:R-:W-:-:S02]  /*2bd0*/  SHF.L.U32 R16, R40, 0x11, RZ ;  /* 0x0000001128107819 */ /* 0x001fc400000006ff */
[----:B------:R-:W-:Y:S02]  /*2be0*/  LOP3.LUT R44, R44, R43, R12, 0x78, !PT ;  /* 0x0000002b2c2c7212 */ /* 0x000fe400078e780c */
[----:B------:R-:W-:-:S04]  /*2bf0*/  SHF.R.S32.HI R16, RZ, 0x1f, R16 ;  /* 0x0000001fff107819 */ /* 0x000fc80000011410 */
[----:B------:R-:W-:Y:S01]  /*2c00*/  LOP3.LUT R7, R44, R16, R13, 0x78, !PT ;  /* 0x000000102c077212 */ /* 0x000fe200078e780d */
[C---:B------:R-:W-:Y:S02]  /*2c10*/  IMAD.U32 R44, R40.reuse, 0x10000, RZ ;  /* 0x00010000282c7824 */ /* 0x040fe400078e00ff */
[C---:B------:R-:W-:Y:S01]  /*2c20*/  IMAD.SHL.U32 R17, R40.reuse, 0x8000, RZ ;  /* 0x0000800028117824 */ /* 0x040fe200078e00ff */
[----:B------:R-:W-:Y:S02]  /*2c30*/  LOP3.LUT R3, R3, R42, R26, 0x78, !PT ;  /* 0x0000002a03037212 */ /* 0x000fe400078e781a */
[----:B------:R-:W-:Y:S01]  /*2c40*/  SHF.R.S32.HI R44, RZ, 0x1f, R44 ;  /* 0x0000001fff2c7819 */ /* 0x000fe2000001142c */
[----:B------:R-:W-:Y:S01]  /*2c50*/  IMAD.SHL.U32 R42, R40, 0x4000, RZ ;  /* 0x00004000282a7824 */ /* 0x000fe200078e00ff */
[----:B------:R-:W-:Y:S02]  /*2c60*/  SHF.R.S32.HI R17, RZ, 0x1f, R17 ;  /* 0x0000001fff117819 */ /* 0x000fe40000011411 */
[----:B------:R-:W-:-:S02]  /*2c70*/  LOP3.LUT R6, R7, R44, R24, 0x78, !PT ;  /* 0x0000002c07067212 */ /* 0x000fc400078e7818 */
[----:B------:R-:W-:Y:S01]  /*2c80*/  LOP3.LUT R46, R3, R46, R27, 0x78, !PT ;  /* 0x0000002e032e7212 */ /* 0x000fe200078e781b */
[----:B------:R-:W-:Y:S01]  /*2c90*/  IMAD.SHL.U32 R3, R40, 0x2000, RZ ;  /* 0x0000200028037824 */ /* 0x000fe200078e00ff */
[----:B------:R-:W-:Y:S02]  /*2ca0*/  LOP3.LUT R7, R6, R17, R25, 0x78, !PT ;  /* 0x0000001106077212 */ /* 0x000fe400078e7819 */
[----:B------:R-:W-:Y:S01]  /*2cb0*/  SHF.R.S32.HI R42, RZ, 0x1f, R42 ;  /* 0x0000001fff2a7819 */ /* 0x000fe2000001142a */
[----:B------:R-:W2:Y:S01]  /*2cc0*/  LDG.E R6, desc[UR10][R48.64+0xb0] ;  /* 0x0000b00a30067981 */ /* 0x000ea2000c1e1900 */
[----:B------:R-:W-:-:S03]  /*2cd0*/  LOP3.LUT R46, R46, R37, R4, 0x78, !PT ;  /* 0x000000252e2e7212 */ /* 0x000fc600078e7804 */
[----:B------:R0:W-:Y:S01]  /*2ce0*/  STL.64 [R1+0x88], R10 ;  /* 0x0000880a01007387 */ /* 0x0001e20000100a00 */
[----:B------:R-:W-:Y:S02]  /*2cf0*/  LOP3.LUT R45, R46, R45, R5, 0x78, !PT ;  /* 0x0000002d2e2d7212 */ /* 0x000fe400078e7805 */
[----:B------:R-:W-:Y:S01]  /*2d00*/  SHF.R.S32.HI R3, RZ, 0x1f, R3 ;  /* 0x0000001fff037819 */ /* 0x000fe20000011403 */
[----:B------:R1:W-:Y:S04]  /*2d10*/  STL.64 [R1+0x90], R12 ;  /* 0x0000900c01007387 */ /* 0x0003e80000100a00 */
[----:B------:R3:W-:Y:S01]  /*2d20*/  STL.64 [R1+0x98], R24 ;  /* 0x0000981801007387 */ /* 0x0007e20000100a00 */
[----:B0-----:R-:W-:Y:S01]  /*2d30*/  LOP3.LUT R10, R7, R42, R28, 0x78, !PT ;  /* 0x0000002a070a7212 */ /* 0x001fe200078e781c */
[----:B------:R-:W-:-:S02]  /*2d40*/  IMAD.SHL.U32 R37, R40, 0x800, RZ ;  /* 0x0000080028257824 */ /* 0x000fc400078e00ff */
[----:B------:R-:W2:Y:S01]  /*2d50*/  LDG.E R7, desc[UR10][R48.64+0xb4] ;  /* 0x0000b40a30077981 */ /* 0x000ea2000c1e1900 */
[----:B-1----:R-:W-:Y:S01]  /*2d60*/  IMAD.SHL.U32 R12, R40, 0x1000, RZ ;  /* 0x00001000280c7824 */ /* 0x002fe200078e00ff */
[----:B------:R-:W-:Y:S02]  /*2d70*/  LOP3.LUT R13, R10, R3, R29, 0x78, !PT ;  /* 0x000000030a0d7212 */ /* 0x000fe400078e781d */
[----:B------:R-:W2:Y:S01]  /*2d80*/  LDG.E R11, desc[UR10][R48.64+0x60] ;  /* 0x0000600a300b7981 */ /* 0x000ea2000c1e1900 */
[----:B---3--:R-:W-:-:S03]  /*2d90*/  LOP3.LUT R24, R45, R38, R18, 0x78, !PT ;  /* 0x000000262d187212 */ /* 0x008fc600078e7812 */
[----:B------:R-:W3:Y:S01]  /*2da0*/  LDG.E R10, desc[UR10][R48.64+0x5c] ;  /* 0x00005c0a300a7981 */ /* 0x000ee2000c1e1900 */
[----:B------:R-:W-:Y:S02]  /*2db0*/  SHF.R.S32.HI R38, RZ, 0x1f, R12 ;  /* 0x0000001fff267819 */ /* 0x000fe4000001140c */
[----:B------:R-:W-:Y:S01]  /*2dc0*/  LOP3.LUT R39, R24, R39, R19, 0x78, !PT ;  /* 0x0000002718277212 */ /* 0x000fe200078e7813 */
[----:B------:R0:W-:Y:S01]  /*2dd0*/  STL.64 [R1+0xa0], R28 ;  /* 0x0000a01c01007387 */ /* 0x0001e20000100a00 */
[----:B------:R-:W-:-:S03]  /*2de0*/  SHF.R.S32.HI R37, RZ, 0x1f, R37 ;  /* 0x0000001fff257819 */ /* 0x000fc60000011425 */
[----:B------:R-:W3:Y:S04]  /*2df0*/  LDG.E R12, desc[UR10][R48.64+0xb8] ;  /* 0x0000b80a300c7981 */ /* 0x000ee8000c1e1900 */
[----:B------:R1:W-:Y:S01]  /*2e00*/  STL.64 [R1+0xf0], R26 ;  /* 0x0000f01a01007387 */ /* 0x0003e20000100a00 */
[----:B0-----:R-:W-:Y:S01]  /*2e10*/  LOP3.LUT R28, R39, R34, R20, 0x78, !PT ;  /* 0x00000022271c7212 */ /* 0x001fe200078e7814 */
[----:B------:R-:W-:Y:S02]  /*2e20*/  IMAD.SHL.U32 R34, R40, 0x400, RZ ;  /* 0x0000040028227824 */ /* 0x000fe400078e00ff */
[----:B------:R-:W3:Y:S04]  /*2e30*/  LDG.E R24, desc[UR10][R48.64+0x64] ;  /* 0x0000640a30187981 */ /* 0x000ee8000c1e1900 */
[----:B------:R-:W3:Y:S01]  /*2e40*/  LDG.E R25, desc[UR10][R48.64+0x68] ;  /* 0x0000680a30197981 */ /* 0x000ee2000c1e1900 */
[----:B-1----:R-:W-:-:S03]  /*2e50*/  LOP3.LUT R26, R13, R38, R14, 0x78, !PT ;  /* 0x000000260d1a7212 */ /* 0x002fc600078e780e */
[----:B------:R-:W3:Y:S01]  /*2e60*/  LDG.E R13, desc[UR10][R48.64+0xbc] ;  /* 0x0000bc0a300d7981 */ /* 0x000ee2000c1e1900 */
[----:B------:R-:W-:Y:S02]  /*2e70*/  SHF.R.S32.HI R34, RZ, 0x1f, R34 ;  /* 0x0000001fff227819 */ /* 0x000fe40000011422 */
[----:B------:R-:W-:Y:S02]  /*2e80*/  LOP3.LUT R27, R26, R37, R15, 0x78, !PT ;  /* 0x000000251a1b7212 */ /* 0x000fe400078e780f */
[----:B------:R-:W3:Y:S02]  /*2e90*/  LDG.E R26, desc[UR10][R48.64+0xc0] ;  /* 0x0000c00a301a7981 */ /* 0x000ee4000c1e1900 */
[----:B------:R-:W-:Y:S02]  /*2ea0*/  LOP3.LUT R46, R27, R34, R8, 0x78, !PT ;  /* 0x000000221b2e7212 */ /* 0x000fe400078e7808 */
[----:B------:R0:W-:Y:S04]  /*2eb0*/  STL.64 [R1+0xa8], R14 ;  /* 0x0000a80e01007387 */ /* 0x0001e80000100a00 */
[----:B------:R-:W3:Y:S01]  /*2ec0*/  LDG.E R27, desc[UR10][R48.64+0xc4] ;  /* 0x0000c40a301b7981 */ /* 0x000ee2000c1e1900 */
[----:B------:R-:W-:-:S03]  /*2ed0*/  LOP3.LUT R35, R28, R35, R21, 0x78, !PT ;  /* 0x000000231c237212 */ /* 0x000fc600078e7815 */
[----:B------:R-:W3:Y:S04]  /*2ee0*/  LDG.E R28, desc[UR10][R48.64+0xc8] ;  /* 0x0000c80a301c7981 */ /* 0x000ee8000c1e1900 */
[----:B0-----:R-:W3:Y:S01]  /*2ef0*/  LDG.E R14, desc[UR10][R48.64+0x6c] ;  /* 0x00006c0a300e7981 */ /* 0x001ee2000c1e1900 */
[----:B------:R-:W-:-:S03]  /*2f00*/  IMAD.SHL.U32 R29, R40, 0x200, RZ ;  /* 0x00000200281d7824 */ /* 0x000fc600078e00ff */
[----:B----4-:R-:W-:Y:S04]  /*2f10*/  STL.64 [R1+0xb0], R8 ;  /* 0x0000b00801007387 */ /* 0x010fe80000100a00 */
[----:B------:R0:W-:Y:S01]  /*2f20*/  STL.64 [R1+0x58], R22 ;  /* 0x0000581601007387 */ /* 0x0001e20000100a00 */
[----:B------:R-:W-:-:S03]  /*2f30*/  IMAD.SHL.U32 R39, R40, 0x40, RZ ;  /* 0x0000004028277824 */ /* 0x000fc600078e00ff */
[----:B------:R-:W4:Y:S01]  /*2f40*/  LDG.E R15, desc[UR10][R48.64+0x70] ;  /* 0x0000700a300f7981 */ /* 0x000f22000c1e1900 */
[----:B0-----:R-:W-:-:S03]  /*2f50*/  SHF.R.S32.HI R23, RZ, 0x1f, R29 ;  /* 0x0000001fff177819 */ /* 0x001fc6000001141d */
[----:B------:R-:W4:Y:S01]  /*2f60*/  LDG.E R29, desc[UR10][R48.64+0xcc] ;  /* 0x0000cc0a301d7981 */ /* 0x000f22000c1e1900 */
[----:B------:R-:W-:Y:S02]  /*2f70*/  LOP3.LUT R46, R46, R23, R9, 0x78, !PT ;  /* 0x000000172e2e7212 */ /* 0x000fe400078e7809 */
[----:B------:R-:W-:Y:S02]  /*2f80*/  SHF.R.S32.HI R39, RZ, 0x1f, R39 ;  /* 0x0000001fff277819 */ /* 0x000fe40000011427 */
[----:B--2---:R-:W-:-:S04]  /*2f90*/  LOP3.LUT R30, R35, R30, R32, 0x78, !PT ;  /* 0x0000001e231e7212 */ /* 0x004fc800078e7820 */
[----:B------:R-:W-:Y:S01]  /*2fa0*/  LOP3.LUT R30, R30, R41, R33, 0x78, !PT ;  /* 0x000000291e1e7212 */ /* 0x000fe200078e7821 */
[C---:B------:R-:W-:Y:S02]  /*2fb0*/  IMAD.SHL.U32 R35, R40.reuse, 0x20, RZ ;  /* 0x0000002028237824 */ /* 0x040fe400078e00ff */
[----:B------:R-:W-:-:S03]  /*2fc0*/  IMAD.SHL.U32 R41, R40, 0x10, RZ ;  /* 0x0000001028297824 */ /* 0x000fc600078e00ff */
[----:B------:R-:W-:Y:S02]  /*2fd0*/  SHF.R.S32.HI R35, RZ, 0x1f, R35 ;  /* 0x0000001fff237819 */ /* 0x000fe40000011423 */
[----:B------:R-:W-:Y:S02]  /*2fe0*/  SHF.R.S32.HI R41, RZ, 0x1f, R41 ;  /* 0x0000001fff297819 */ /* 0x000fe40000011429 */
[----:B------:R-:W-:Y:S01]  /*2ff0*/  LOP3.LUT R8, R30, R31, R6, 0x78, !PT ;  /* 0x0000001f1e087212 */ /* 0x000fe200078e7806 */
[C---:B------:R-:W-:Y:S02]  /*3000*/  IMAD.SHL.U32 R31, R40.reuse, 0x100, RZ ;  /* 0x00000100281f7824 */ /* 0x040fe400078e00ff */
[----:B------:R-:W-:-:S03]  /*3010*/  IMAD.SHL.U32 R30, R40, 0x80, RZ ;  /* 0x00000080281e7824 */ /* 0x000fc600078e00ff */
[----:B------:R-:W-:Y:S02]  /*3020*/  SHF.R.S32.HI R31, RZ, 0x1f, R31 ;  /* 0x0000001fff1f7819 */ /* 0x000fe4000001141f */
[----:B------:R-:W-:Y:S02]  /*3030*/  SHF.R.S32.HI R30, RZ, 0x1f, R30 ;  /* 0x0000001fff1e7819 */ /* 0x000fe4000001141e */
[----:B------:R-:W-:Y:S02]  /*3040*/  LOP3.LUT R43, R8, R43, R7, 0x78, !PT ;  /* 0x0000002b082b7212 */ /* 0x000fe400078e7807 */
[----:B------:R-:W2:Y:S01]  /*3050*/  LDG.E R8, desc[UR10][R48.64+0xd0] ;  /* 0x0000d00a30087981 */ /* 0x000ea2000c1e1900 */
[----:B---3--:R-:W-:-:S04]  /*3060*/  LOP3.LUT R9, R46, R31, R10, 0x78, !PT ;  /* 0x0000001f2e097212 */ /* 0x008fc800078e780a */
[----:B------:R-:W-:Y:S02]  /*3070*/  LOP3.LUT R9, R9, R30, R11, 0x78, !PT ;  /* 0x0000001e09097212 */ /* 0x000fe400078e780b */
[----:B------:R-:W-:Y:S01]  /*3080*/  LOP3.LUT R43, R43, R16, R12, 0x78, !PT ;  /* 0x000000102b2b7212 */ /* 0x000fe200078e780c */
[----:B------:R0:W-:Y:S01]  /*3090*/  STL.64 [R1+0xb8], R10 ;  /* 0x0000b80a01007387 */ /* 0x0001e20000100a00 */
[----:B------:R-:W-:-:S03]  /*30a0*/  LOP3.LUT R16, R9, R39, R24, 0x78, !PT ;  /* 0x0000002709107212 */ /* 0x000fc600078e7818 */
[----:B------:R-:W3:Y:S01]  /*30b0*/  LDG.E R9, desc[UR10][R48.64+0xd4] ;  /* 0x0000d40a30097981 */ /* 0x000ee2000c1e1900 */
[----:B------:R-:W-:-:S03]  /*30c0*/  LOP3.LUT R16, R16, R35, R25, 0x78, !PT ;  /* 0x0000002310107212 */ /* 0x000fc600078e7819 */
[----:B0-----:R-:W3:Y:S01]  /*30d0*/  LDG.E R10, desc[UR10][R48.64+0x74] ;  /* 0x0000740a300a7981 */ /* 0x001ee2000c1e1900 */
[----:B------:R-:W-:-:S03]  /*30e0*/  LOP3.LUT R43, R43, R44, R13, 0x78, !PT ;  /* 0x0000002c2b2b7212 */ /* 0x000fc600078e780d */
[----:B------:R-:W3:Y:S01]  /*30f0*/  LDG.E R11, desc[UR10][R48.64+0x78] ;  /* 0x0000780a300b7981 */ /* 0x000ee2000c1e1900 */
[----:B------:R-:W-:-:S04]  /*3100*/  LOP3.LUT R17, R43, R17, R26, 0x78, !PT ;  /* 0x000000112b117212 */ /* 0x000fc800078e781a */
[----:B------:R-:W-:Y:S02]  /*3110*/  LOP3.LUT R17, R17, R42, R27, 0x78, !PT ;  /* 0x0000002a11117212 */ /* 0x000fe400078e781b */
[----:B------:R-:W-:Y:S02]  /*3120*/  LOP3.LUT R43, R16, R41, R14, 0x78, !PT ;  /* 0x00000029102b7212 */ /* 0x000fe400078e780e */
[----:B------:R-:W3:Y:S01]  /*3130*/  LDG.E R16, desc[UR10][R48.64+0xd8] ;  /* 0x0000d80a30107981 */ /* 0x000ee2000c1e1900 */
[----:B------:R-:W-:-:S03]  /*3140*/  LOP3.LUT R3, R17, R3, R28, 0x78, !PT ;  /* 0x0000000311037212 */ /* 0x000fc600078e781c */
[----:B------:R-:W3:Y:S04]  /*3150*/  LDG.E R17, desc[UR10][R48.64+0xdc] ;  /* 0x0000dc0a30117981 */ /* 0x000ee8000c1e1900 */
[----:B------:R0:W-:Y:S01]  /*3160*/  STL.64 [R1+0xc0], R24 ;  /* 0x0000c01801007387 */ /* 0x0001e20000100a00 */
[----:B----4-:R-:W-:Y:S01]  /*3170*/  LOP3.LUT R3, R3, R38, R29, 0x78, !PT ;  /* 0x0000002603037212 */ /* 0x010fe200078e781d */
[C---:B------:R-:W-:Y:S02]  /*3180*/  IMAD.SHL.U32 R38, R40.reuse, 0x8, RZ ;  /* 0x0000000828267824 */ /* 0x040fe400078e00ff */
[----:B0-----:R-:W4:Y:S03]  /*3190*/  LDG.E R24, desc[UR10][R48.64+0xe0] ;  /* 0x0000e00a30187981 */ /* 0x001f26000c1e1900 */
[----:B------:R-:W-:Y:S01]  /*31a0*/  SHF.R.S32.HI R38, RZ, 0x1f, R38 ;  /* 0x0000001fff267819 */ /* 0x000fe20000011426 */
[----:B------:R0:W-:Y:S03]  /*31b0*/  STL.64 [R1+0xc8], R14 ;  /* 0x0000c80e01007387 */ /* 0x0001e60000100a00 */
[----:B------:R-:W-:Y:S01]  /*31c0*/  LOP3.LUT R43, R43, R38, R15, 0x78, !PT ;  /* 0x000000262b2b7212 */ /* 0x000fe200078e780f */
[----:B------:R-:W4:Y:S04]  /*31d0*/  LDG.E R25, desc[UR10][R48.64+0xe4] ;  /* 0x0000e40a30197981 */ /* 0x000f28000c1e1900 */
[----:B0-----:R-:W4:Y:S01]  /*31e0*/  LDG.E R15, desc[UR10][R48.64+0xec] ;  /* 0x0000ec0a300f7981 */ /* 0x001f22000c1e1900 */
[----:B--2---:R-:W-:Y:S01]  /*31f0*/  LOP3.LUT R42, R3, R37, R8, 0x78, !PT ;  /* 0x00000025032a7212 */ /* 0x004fe200078e7808 */
[----:B------:R-:W-:-:S02]  /*3200*/  IMAD.SHL.U32 R3, R40, 0x4, RZ ;  /* 0x0000000428037824 */ /* 0x000fc400078e00ff */
[----:B------:R-:W-:-:S03]  /*3210*/  IMAD.SHL.U32 R37, R40, 0x2, RZ ;  /* 0x0000000228257824 */ /* 0x000fc600078e00ff */
[----:B------:R-:W-:Y:S02]  /*3220*/  SHF.R.S32.HI R40, RZ, 0x1f, R3 ;  /* 0x0000001fff287819 */ /* 0x000fe40000011403 */
[----:B------:R-:W-:Y:S02]  /*3230*/  SHF.R.S32.HI R37, RZ, 0x1f, R37 ;  /* 0x0000001fff257819 */ /* 0x000fe40000011425 */
[----:B---3--:R-:W-:Y:S02]  /*3240*/  LOP3.LUT R42, R42, R34, R9, 0x78, !PT ;  /* 0x000000222a2a7212 */ /* 0x008fe400078e7809 */
[----:B------:R-:W2:Y:S01]  /*3250*/  LDG.E R34, desc[UR10][R48.64+0x7c] ;  /* 0x00007c0a30227981 */ /* 0x000ea2000c1e1900 */
[----:B------:R-:W-:-:S03]  /*3260*/  LOP3.LUT R14, R43, R40, R10, 0x78, !PT ;  /* 0x000000282b0e7212 */ /* 0x000fc600078e780a */
[----:B------:R-:W3:Y:S01]  /*3270*/  LDG.E R43, desc[UR10][R48.64+0xf4] ;  /* 0x0000f40a302b7981 */ /* 0x000ee2000c1e1900 */
[----:B------:R-:W-:-:S03]  /*3280*/  LOP3.LUT R3, R14, R37, R11, 0x78, !PT ;  /* 0x000000250e037212 */ /* 0x000fc600078e780b */
[----:B------:R-:W3:Y:S04]  /*3290*/  LDG.E R14, desc[UR10][R48.64+0xe8] ;  /* 0x0000e80a300e7981 */ /* 0x000ee8000c1e1900 */
[----:B------:R0:W-:Y:S04]  /*32a0*/  STL.64 [R1+0xd0], R10 ;  /* 0x0000d00a01007387 */ /* 0x0001e80000100a00 */
[----:B0-----:R-:W3:Y:S01]  /*32b0*/  LDG.E R10, desc[UR10][R48.64+0xf8] ;  /* 0x0000f80a300a7981 */ /* 0x001ee2000c1e1900 */
[----:B------:R-:W-:-:S03]  /*32c0*/  LOP3.LUT R42, R42, R23, R16, 0x78, !PT ;  /* 0x000000172a2a7212 */ /* 0x000fc600078e7810 */
[----:B------:R-:W3:Y:S01]  /*32d0*/  LDG.E R11, desc[UR10][R48.64+0xfc] ;  /* 0x0000fc0a300b7981 */ /* 0x000ee2000c1e1900 */
[----:B------:R-:W-:-:S03]  /*32e0*/  LOP3.LUT R31, R42, R31, R17, 0x78, !PT ;  /* 0x0000001f2a1f7212 */ /* 0x000fc600078e7811 */
[----:B------:R-:W3:Y:S01]  /*32f0*/  LDG.E R42, desc[UR10][R48.64+0xf0] ;  /* 0x0000f00a302a7981 */ /* 0x000ee2000c1e1900 */
[----:B------:R-:W-:-:S06]  /*3300*/  LOP3.LUT R23, RZ, R2, RZ, 0x33, !PT ;  /* 0x00000002ff177212 */ /* 0x000fcc00078e33ff */
[----:B------:R-:W0:Y:S01]  /*3310*/  BREV R23, R23 ;  /* 0x0000001700177301 */ /* 0x000e220000000000 */
[----:B------:R-:W-:Y:S02]  /*3320*/  SHF.R.S32.HI R44, RZ, 0x1f, R2 ;  /* 0x0000001fff2c7819 */ /* 0x000fe40000011402 */
[----:B----4-:R-:W-:-:S04]  /*3330*/  LOP3.LUT R30, R31, R30, R24, 0x78, !PT ;  /* 0x0000001e1f1e7212 */ /* 0x010fc800078e7818 */
[----:B------:R-:W-:Y:S01]  /*3340*/  LOP3.LUT R30, R30, R39, R25, 0x78, !PT ;  /* 0x000000271e1e7212 */ /* 0x000fe200078e7819 */
[----:B------:R1:W-:Y:S04]  /*3350*/  STL.64 [R1+0xf8], R4 ;  /* 0x0000f80401007387 */ /* 0x0003e80000100a00 */
[----:B------:R-:W-:Y:S04]  /*3360*/  STL.64 [R1+0x100], R18 ;  /* 0x0001001201007387 */ /* 0x000fe80000100a00 */
[----:B------:R-:W-:Y:S04]  /*3370*/  STL.64 [R1+0x108], R20 ;  /* 0x0001081401007387 */ /* 0x000fe80000100a00 */
[----:B------:R-:W-:Y:S04]  /*3380*/  STL.64 [R1+0x110], R32 ;  /* 0x0001102001007387 */ /* 0x000fe80000100a00 */
[----:B------:R4:W-:Y:S04]  /*3390*/  STL.64 [R1+0x118], R6 ;  /* 0x0001180601007387 */ /* 0x0009e80000100a00 */
[----:B------:R-:W-:Y:S04]  /*33a0*/  STL.64 [R1+0x120], R12 ;  /* 0x0001200c01007387 */ /* 0x000fe80000100a00 */
[----:B------:R-:W-:Y:S04]  /*33b0*/  STL.64 [R1+0x128], R26 ;  /* 0x0001281a01007387 */ /* 0x000fe80000100a00 */
[----:B------:R-:W-:Y:S04]  /*33c0*/  STL.64 [R1+0x130], R28 ;  /* 0x0001301c01007387 */ /* 0x000fe80000100a00 */
[----:B------:R4:W-:Y:S04]  /*33d0*/  STL.64 [R1+0x138], R8 ;  /* 0x0001380801007387 */ /* 0x0009e80000100a00 */
[----:B------:R-:W-:Y:S04]  /*33e0*/  STL.64 [R1+0x140], R16 ;  /* 0x0001401001007387 */ /* 0x000fe80000100a00 */
[----:B------:R-:W-:Y:S04]  /*33f0*/  STL.64 [R1+0x148], R24 ;  /* 0x0001481801007387 */ /* 0x000fe80000100a00 */
[----:B------:R-:W-:Y:S04]  /*3400*/  STL [R1+0xe4], R36 ;  /* 0x0000e42401007387 */ /* 0x000fe80000100800 */
[----:B------:R-:W-:Y:S04]  /*3410*/  STL [R1+0x40], RZ ;  /* 0x000040ff01007387 */ /* 0x000fe80000100800 */
[----:B------:R-:W-:Y:S04]  /*3420*/  STL.64 [R1+0x48], RZ ;  /* 0x000048ff01007387 */ /* 0x000fe80000100a00 */
[----:B------:R-:W-:Y:S01]  /*3430*/  STL [R1+0xdc], R2 ;  /* 0x0000dc0201007387 */ /* 0x000fe20000100800 */
[----:B--2---:R-:W-:-:S04]  /*3440*/  LOP3.LUT R3, R3, R44, R34, 0x78, !PT ;  /* 0x0000002c03037212 */ /* 0x004fc800078e7822 */
[----:B------:R-:W-:Y:S02]  /*3450*/  LOP3.LUT R3, R3, R22, RZ, 0x3c, !PT ;  /* 0x0000001603037212 */ /* 0x000fe400078e3cff */
[----:B0-----:R-:W0:Y:S01]  /*3460*/  FLO.U32.SH R22, R23 ;  /* 0x0000001700167300 */ /* 0x001e2200000e0400 */
[----:B---3--:R-:W-:-:S04]  /*3470*/  LOP3.LUT R30, R30, R35, R14, 0x78, !PT ;  /* 0x000000231e1e7212 */ /* 0x008fc800078e780e */
[----:B------:R-:W-:Y:S02]  /*3480*/  LOP3.LUT R41, R30, R41, R15, 0x78, !PT ;  /* 0x000000291e297212 */ /* 0x000fe400078e780f */
[----:B0-----:R-:W-:Y:S02]  /*3490*/  ISETP.NE.AND P0, PT, R22, -0x1, PT ;  /* 0xffffffff1600780c */ /* 0x001fe40003f05270 */
[----:B------:R-:W-:-:S04]  /*34a0*/  LOP3.LUT R41, R41, R38, R42, 0x78, !PT ;  /* 0x0000002629297212 */ /* 0x000fc800078e782a */
[----:B------:R-:W-:-:S04]  /*34b0*/  LOP3.LUT R41, R41, R40, R43, 0x78, !PT ;  /* 0x0000002829297212 */ /* 0x000fc800078e782b */
[----:B------:R-:W-:Y:S02]  /*34c0*/  LOP3.LUT R41, R41, R37, R10, 0x78, !PT ;  /* 0x0000002529297212 */ /* 0x000fe400078e780a */
[----:B-1----:R-:W-:Y:S02]  /*34d0*/  SEL R5, R22, 0x1f, P0 ;  /* 0x0000001f16057807 */ /* 0x002fe40000000000 */
[----:B------:R-:W-:-:S03]  /*34e0*/  LOP3.LUT R41, R41, R44, R11, 0x78, !PT ;  /* 0x0000002c29297212 */ /* 0x000fc600078e780b */
[----:B------:R-:W-:Y:S01]  /*34f0*/  IMAD R5, R5, 0x4, R0 ;  /* 0x0000000405057824 */ /* 0x000fe200078e0200 */
[----:B------:R-:W-:Y:S01]  /*3500*/  LOP3.LUT R4, R41, R36, RZ, 0x3c, !PT ;  /* 0x0000002429047212 */ /* 0x000fe200078e3cff */
[----:B------:R-:W-:Y:S04]  /*3510*/  STL [R1+0xd8], R34 ;  /* 0x0000d82201007387 */ /* 0x000fe80000100800 */
[----:B------:R-:W-:Y:S04]  /*3520*/  STL.64 [R1+0x150], R14 ;  /* 0x0001500e01007387 */ /* 0x000fe80000100a00 */
[----:B------:R-:W-:Y:S04]  /*3530*/  STL.64 [R1+0x158], R42 ;  /* 0x0001582a01007387 */ /* 0x000fe80000100a00 */
[----:B------:R0:W-:Y:S04]  /*3540*/  STL.64 [R1+0x160], R10 ;  /* 0x0001600a01007387 */ /* 0x0001e80000100a00 */
[----:B------:R1:W-:Y:S04]  /*3550*/  STL.64 [R1+0x50], R2 ;  /* 0x0000500201007387 */ /* 0x0003e80000100a00 */
[----:B------:R2:W-:Y:S04]  /*3560*/  STL [R1+0xe0], R4 ;  /* 0x0000e00401007387 */ /* 0x0005e80000100800 */
[----:B----4-:R-:W3:Y:S01]  /*3570*/  LDL R6, [R5+0xc] ;  /* 0x00000c0005067983 */ /* 0x010ee20000100800 */
[----:B------:R-:W-:Y:S01]  /*3580*/  VIADD R8, R2, 0x1 ;  /* 0x0000000102087836 */ /* 0x000fe20000000000 */
[----:B---3--:R-:W-:-:S05]  /*3590*/  LOP3.LUT R9, R3, R6, RZ, 0x3c, !PT ;  /* 0x0000000603097212 */ /* 0x008fca00078e3cff */
[----:B------:R2:W-:Y:S04]  /*35a0*/  STL.64 [R1+0x50], R8 ;  /* 0x0000500801007387 */ /* 0x0005e80000100a00 */
[----:B0-----:R-:W3:Y:S01]  /*35b0*/  LDL R11, [R5+0x98] ;  /* 0x00009800050b7983 */ /* 0x001ee20000100800 */
[----:B------:R-:W0:Y:S03]  /*35c0*/  LDC.64 R6, c[0x0][0x420] ;  /* 0x00010800ff067b82 */ /* 0x000e260000000a00 */
[----:B0-----:R2:W5:Y:S04]  /*35d0*/  LDG.E.CONSTANT R32, desc[UR10][R6.64] ;  /* 0x0000000a06207981 */ /* 0x001568000c1e9900 */
[----:B------:R2:W5:Y:S04]  /*35e0*/  LDG.E.CONSTANT R12, desc[UR10][R6.64+0x4] ;  /* 0x0000040a060c7981 */ /* 0x000568000c1e9900 */
[----:B------:R2:W-:Y:S01]  /*35f0*/  STL [R1+0xdc], R8 ;  /* 0x0000dc0801007387 */ /* 0x0005e20000100800 */
[----:B-1----:R-:W-:Y:S01]  /*3600*/  MOV R2, 0x3680 ;  /* 0x0000368000027802 */ /* 0x002fe20000000f00 */
[----:B------:R-:W0:Y:S01]  /*3610*/  LDCU UR6, c[0x0][0x400] ;  /* 0x00008000ff0677ac */ /* 0x000e220008000800 */
[----:B------:R-:W-:Y:S01]  /*3620*/  USHF.R.S32.HI UR7, URZ, 0x1f, UR7 ;  /* 0x0000001fff077899 */ /* 0x000fe20008011407 */
[----:B------:R-:W-:Y:S01]  /*3630*/  UMOV UR4, URZ ;  /* 0x000000ff00047c82 */ /* 0x000fe20008000000 */
[----:B------:R-:W-:Y:S01]  /*3640*/  UMOV UR8, 0x1 ;  /* 0x0000000100087882 */ /* 0x000fe20000000000 */
[----:B---3--:R-:W-:-:S05]  /*3650*/  LOP3.LUT R10, R4, R11, RZ, 0x3c, !PT ;  /* 0x0000000b040a7212 */ /* 0x008fca00078e3cff */
[----:B0-----:R2:W-:Y:S04]  /*3660*/  STL [R1+0xe0], R10 ;  /* 0x0000e00a01007387 */ /* 0x0015e80000100800 */
[----:B--2--5:R-:W-:Y:S05]  /*3670*/  CALL.REL.NOINC `($__internal_0_$__cuda_sm20_div_u64) ;  /* 0x0000006800447944 */ /* 0x024fea0003c00000 */
[----:B------:R-:W0:Y:S01]  /*3680*/  I2F.U32.RP R2, R22 ;  /* 0x0000001600027306 */ /* 0x000e220000209000 */
[----:B------:R-:W1:Y:S01]  /*3690*/  LDCU UR7, c[0x0][0x404] ;  /* 0x00008080ff0777ac */ /* 0x000e620008000800 */
[----:B------:R-:W-:Y:S01]  /*36a0*/  ISETP.NE.U32.AND P2, PT, R22, RZ, PT ;  /* 0x000000ff1600720c */ /* 0x000fe20003f45070 */
[----:B------:R-:W-:Y:S01]  /*36b0*/  IMAD.MOV.U32 R24, RZ, RZ, R22 ;  /* 0x000000ffff187224 */ /* 0x000fe200078e0016 */
[----:B------:R-:W2:Y:S04]  /*36c0*/  LDCU UR6, c[0x0][0x404] ;  /* 0x00008080ff0677ac */ /* 0x000ea80008000800 */
[----:B0-----:R-:W0:Y:S01]  /*36d0*/  MUFU.RCP R2, R2 ;  /* 0x0000000200027308 */ /* 0x001e220000001000 */
[----:B-1----:R-:W-:Y:S01]  /*36e0*/  USHF.R.S32.HI UR7, URZ, 0x1f, UR7 ;  /* 0x0000001fff077899 */ /* 0x002fe20008011407 */
[----:B0-----:R-:W-:Y:S01]  /*36f0*/  VIADD R6, R2, 0xffffffe ;  /* 0x0ffffffe02067836 */ /* 0x001fe20000000000 */
[----:B------:R-:W-:-:S05]  /*3700*/  MOV R2, 0x3800 ;  /* 0x0000380000027802 */ /* 0x000fca0000000f00 */
[----:B------:R0:W1:Y:S02]  /*3710*/  F2I.FTZ.U32.TRUNC.NTZ R7, R6 ;  /* 0x0000000600077305 */ /* 0x000064000021f000 */
[----:B0-----:R-:W-:Y:S02]  /*3720*/  HFMA2 R6, -RZ, RZ, 0, 0 ;  /* 0x00000000ff067431 */ /* 0x001fe400000001ff */
[----:B-1----:R-:W-:-:S04]  /*3730*/  IMAD.MOV R5, RZ, RZ, -R7 ;  /* 0x000000ffff057224 */ /* 0x002fc800078e0a07 */
[----:B------:R-:W-:-:S04]  /*3740*/  IMAD R5, R5, R22, RZ ;  /* 0x0000001605057224 */ /* 0x000fc800078e02ff */
[----:B------:R-:W-:-:S06]  /*3750*/  IMAD.HI.U32 R8, R7, R5, R6 ;  /* 0x0000000507087227 */ /* 0x000fcc00078e0006 */
[----:B------:R-:W-:-:S04]  /*3760*/  IMAD.HI.U32 R5, R8, R3, RZ ;  /* 0x0000000308057227 */ /* 0x000fc800078e00ff */
[----:B------:R-:W-:-:S04]  /*3770*/  IMAD.MOV R7, RZ, RZ, -R5 ;  /* 0x000000ffff077224 */ /* 0x000fc800078e0a05 */
[----:B------:R-:W-:-:S05]  /*3780*/  IMAD R7, R22, R7, R3 ;  /* 0x0000000716077224 */ /* 0x000fca00078e0203 */
[----:B------:R-:W-:-:S13]  /*3790*/  ISETP.GE.U32.AND P0, PT, R7, R22, PT ;  /* 0x000000160700720c */ /* 0x000fda0003f06070 */
[----:B------:R-:W-:Y:S02]  /*37a0*/  @P0 IMAD.IADD R7, R7, 0x1, -R22 ;  /* 0x0000000107070824 */ /* 0x000fe400078e0a16 */
[----:B------:R-:W-:-:S03]  /*37b0*/  @P0 VIADD R5, R5, 0x1 ;  /* 0x0000000105050836 */ /* 0x000fc60000000000 */
[----:B------:R-:W-:-:S13]  /*37c0*/  ISETP.GE.U32.AND P1, PT, R7, R22, PT ;  /* 0x000000160700720c */ /* 0x000fda0003f26070 */
[----:B------:R-:W-:Y:S01]  /*37d0*/  @P1 VIADD R5, R5, 0x1 ;  /* 0x0000000105051836 */ /* 0x000fe20000000000 */
[----:B--2---:R-:W-:-:S07]  /*37e0*/  @!P2 LOP3.LUT R5, RZ, R22, RZ, 0x33, !PT ;  /* 0x00000016ff05a212 */ /* 0x004fce00078e33ff */
[----:B------:R-:W-:Y:S05]  /*37f0*/  CALL.REL.NOINC `($__internal_0_$__cuda_sm20_div_u64) ;  /* 0x0000006400e47944 */ /* 0x000fea0003c00000 */
[----:B------:R-:W0:Y:S01]  /*3800*/  I2F.U32.RP R8, R22 ;  /* 0x0000001600087306 */ /* 0x000e220000209000 */
[----:B------:R-:W1:Y:S01]  /*3810*/  LDCU.64 UR6, c[0x0][0x380] ;  /* 0x00007000ff0677ac */ /* 0x000e620008000a00 */
[----:B------:R-:W-:Y:S01]  /*3820*/  ISETP.NE.U32.AND P2, PT, R22, RZ, PT ;  /* 0x000000ff1600720c */ /* 0x000fe20003f45070 */
[----:B------:R-:W2:Y:S05]  /*3830*/  LDCU UR5, c[0x0][0x400] ;  /* 0x00008000ff0577ac */ /* 0x000eaa0008000800 */
[----:B0-----:R-:W0:Y:S02]  /*3840*/  MUFU.RCP R8, R8 ;  /* 0x0000000800087308 */ /* 0x001e240000001000 */
[----:B0-----:R-:W-:-:S06]  /*3850*/  VIADD R6, R8, 0xffffffe ;  /* 0x0ffffffe08067836 */ /* 0x001fcc0000000000 */
[----:B------:R0:W3:Y:S02]  /*3860*/  F2I.FTZ.U32.TRUNC.NTZ R7, R6 ;  /* 0x0000000600077305 */ /* 0x0000e4000021f000 */
[----:B0-----:R-:W-:Y:S02]  /*3870*/  IMAD.MOV.U32 R6, RZ, RZ, RZ ;  /* 0x000000ffff067224 */ /* 0x001fe400078e00ff */
[----:B---3--:R-:W-:-:S04]  /*3880*/  IMAD.MOV R9, RZ, RZ, -R7 ;  /* 0x000000ffff097224 */ /* 0x008fc800078e0a07 */
[----:B------:R-:W-:-:S04]  /*3890*/  IMAD R9, R9, R22, RZ ;  /* 0x0000001609097224 */ /* 0x000fc800078e02ff */
[----:B------:R-:W-:-:S06]  /*38a0*/  IMAD.HI.U32 R9, R7, R9, R6 ;  /* 0x0000000907097227 */ /* 0x000fcc00078e0006 */
[----:B------:R-:W-:-:S04]  /*38b0*/  IMAD.HI.U32 R2, R9, R4, RZ ;  /* 0x0000000409027227 */ /* 0x000fc800078e00ff */
[----:B------:R-:W-:Y:S02]  /*38c0*/  IMAD.MOV R7, RZ, RZ, -R2 ;  /* 0x000000ffff077224 */ /* 0x000fe400078e0a02 */
[----:B------:R-:W-:Y:S02]  /*38d0*/  IMAD.MOV.U32 R9, RZ, RZ, 0x3f800000 ;  /* 0x3f800000ff097424 */ /* 0x000fe400078e00ff */
[----:B------:R-:W-:-:S05]  /*38e0*/  IMAD R7, R22, R7, R4 ;  /* 0x0000000716077224 */ /* 0x000fca00078e0204 */
[----:B------:R-:W-:-:S13]  /*38f0*/  ISETP.GE.U32.AND P0, PT, R7, R22, PT ;  /* 0x000000160700720c */ /* 0x000fda0003f06070 */
[----:B------:R-:W-:Y:S02]  /*3900*/  @P0 IMAD.IADD R7, R7, 0x1, -R22 ;  /* 0x0000000107070824 */ /* 0x000fe400078e0a16 */
[----:B------:R-:W-:-:S03]  /*3910*/  @P0 VIADD R2, R2, 0x1 ;  /* 0x0000000102020836 */ /* 0x000fc60000000000 */
[----:B------:R-:W-:Y:S02]  /*3920*/  ISETP.GE.U32.AND P1, PT, R7, R22, PT ;  /* 0x000000160700720c */ /* 0x000fe40003f26070 */
[----:B------:R-:W0:Y:S01]  /*3930*/  LDC.64 R6, c[0x0][0x388] ;  /* 0x0000e200ff067b82 */ /* 0x000e220000000a00 */
[----:B-1----:R-:W-:-:S04]  /*3940*/  ISETP.NE.U32.AND P0, PT, RZ, UR6, PT ;  /* 0x00000006ff007c0c */ /* 0x002fc8000bf05070 */
[----:B------:R-:W-:-:S06]  /*3950*/  ISETP.NE.AND.EX P0, PT, RZ, UR7, PT, P0 ;  /* 0x00000007ff007c0c */ /* 0x000fcc000bf05300 */
[----:B------:R-:W-:Y:S01]  /*3960*/  @P1 VIADD R2, R2, 0x1 ;  /* 0x0000000102021836 */ /* 0x000fe20000000000 */
[----:B------:R-:W-:-:S05]  /*3970*/  @!P2 LOP3.LUT R2, RZ, R22, RZ, 0x33, !PT ;  /* 0x00000016ff02a212 */ /* 0x000fca00078e33ff */
[----:B--2---:R-:W-:-:S04]  /*3980*/  IMAD R5, R2, UR5, R5 ;  /* 0x0000000502057c24 */ /* 0x004fc8000f8e0205 */
[----:B0-----:R-:W-:-:S05]  /*3990*/  IMAD.WIDE R6, R5, 0x4, R6 ;  /* 0x0000000405067825 */ /* 0x001fca00078e0206 */
[----:B------:R0:W-:Y:S01]  /*39a0*/  REDG.E.ADD.F32.FTZ.RN.STRONG.GPU desc[UR10][R6.64], R9 ;  /* 0x00000009060079a6 */ /* 0x0001e2000c12f30a */
[----:B------:R-:W-:Y:S05]  /*39b0*/  @!P0 EXIT ;  /* 0x000000000000894d */ /* 0x000fea0003800000 */
[----:B------:R-:W1:Y:S01]  /*39c0*/  LDC R5, c[0x0][0x3e0] ;  /* 0x0000f800ff057b82 */ /* 0x000e620000000800 */
[----:B------:R-:W2:Y:S01]  /*39d0*/  LDCU.64 UR16, c[0x0][0x3f8] ;  /* 0x00007f00ff1077ac */ /* 0x000ea20008000a00 */
[----:B------:R-:W-:Y:S01]  /*39e0*/  I2FP.F32.U32 R3, R3 ;  /* 0x0000000300037245 */ /* 0x000fe20000201000 */
[----:B------:R-:W-:Y:S01]  /*39f0*/  IMAD.MOV.U32 R36, RZ, RZ, RZ ;  /* 0x000000ffff247224 */ /* 0x000fe200078e00ff */
[----:B------:R-:W-:Y:S01]  /*3a00*/  I2FP.F32.U32 R4, R4 ;  /* 0x0000000400047245 */ /* 0x000fe20000201000 */
[----:B------:R-:W3:Y:S01]  /*3a10*/  LDCU UR13, c[0x0][0x3e4] ;  /* 0x00007c80ff0d77ac */ /* 0x000ee20008000800 */
[----:B------:R-:W-:Y:S01]  /*3a20*/  IMAD.MOV.U32 R13, RZ, RZ, RZ ;  /* 0x000000ffff0d7224 */ /* 0x000fe200078e00ff */
[----:B------:R-:W-:Y:S01]  /*3a30*/  PRMT R33, RZ, 0x7610, R33 ;  /* 0x00007610ff217816 */ /* 0x000fe20000000021 */
[----:B------:R-:W4:Y:S01]  /*3a40*/  LDC R2, c[0x0][0x3dc] ;  /* 0x0000f700ff027b82 */ /* 0x000f220000000800 */
[----:B------:R-:W5:Y:S01]  /*3a50*/  LDCU UR14, c[0x0][0x3f4] ;  /* 0x00007e80ff0e77ac */ /* 0x000f620008000800 */
[----:B------:R-:W-:-:S02]  /*3a60*/  IMAD.MOV.U32 R14, RZ, RZ, RZ ;  /* 0x000000ffff0e7224 */ /* 0x000fc400078e00ff */
[----:B------:R-:W-:Y:S01]  /*3a70*/  IMAD.MOV.U32 R38, RZ, RZ, 0x3f800000 ;  /* 0x3f800000ff267424 */ /* 0x000fe200078e00ff */
[----:B------:R-:W0:Y:S01]  /*3a80*/  LDCU UR8, c[0x0][0x404] ;  /* 0x00008080ff0877ac */ /* 0x000e220008000800 */
[----:B------:R-:W0:Y:S01]  /*3a90*/  LDCU UR4, c[0x0][0x408] ;  /* 0x00008100ff0477ac */ /* 0x000e220008000800 */
[----:B--2---:R-:W-:Y:S01]  /*3aa0*/  IMAD.U32 R35, RZ, RZ, UR16 ;  /* 0x00000010ff237e24 */ /* 0x004fe2000f8e00ff */
[----:B------:R-:W-:Y:S01]  /*3ab0*/  UIADD3 UR6, UP0, UPT, UR6, -0x1, URZ ;  /* 0xffffffff06067890 */ /* 0x000fe2000ff1e0ff */
[----:B------:R-:W-:Y:S01]  /*3ac0*/  IMAD.U32 R34, RZ, RZ, UR17 ;  /* 0x00000011ff227e24 */ /* 0x000fe2000f8e00ff */
[----:B------:R-:W-:Y:S01]  /*3ad0*/  UIADD3 UR9, UPT, UPT, UR5, -0x1, URZ ;  /* 0xffffffff05097890 */ /* 0x000fe2000fffe0ff */
[C---:B-1----:R-:W-:Y:S01]  /*3ae0*/  FMUL R23, |R5|.reuse, 8388608 ;  /* 0x4b00000005177820 */ /* 0x042fe20000400200 */
[----:B------:R-:W-:Y:S01]  /*3af0*/  FMUL R4, R4, R5 ;  /* 0x0000000504047220 */ /* 0x000fe20000400000 */
[----:B---3--:R-:W-:Y:S01]  /*3b00*/  IMAD.U32 R15, RZ, RZ, UR13 ;  /* 0x0000000dff0f7e24 */ /* 0x008fe2000f8e00ff */
[----:B-----5:R-:W-:Y:S01]  /*3b10*/  MOV R37, UR14 ;  /* 0x0000000e00257c02 */ /* 0x020fe20008000f00 */
[----:B------:R-:W-:Y:S01]  /*3b20*/  FADD R30, |R5|, -RZ ;  /* 0x800000ff051e7221 */ /* 0x000fe20000000200 */
[----:B------:R-:W-:Y:S01]  /*3b30*/  LOP3.LUT R26, R23, 0x7fffff, RZ, 0xc0, !PT ;  /* 0x007fffff171a7812 */ /* 0x000fe200078ec0ff */
[----:B------:R-:W-:Y:S01]  /*3b40*/  FMUL R16, R4, 2.3283064365386962891e-10 ;  /* 0x2f80000004107820 */ /* 0x000fe20000400000 */
[----:B------:R-:W-:Y:S01]  /*3b50*/  UIADD3.X UR7, UPT, UPT, UR7, -0x1, URZ, UP0, !UPT ;  /* 0xffffffff07077890 */ /* 0x000fe200087fe4ff */
[----:B----4-:R-:W-:Y:S01]  /*3b60*/  FMUL R25, |R2|, 8388608 ;  /* 0x4b00000002197820 */ /* 0x010fe20000400200 */
[----:B------:R-:W-:Y:S01]  /*3b70*/  LOP3.LUT R26, R26, 0x3f800000, RZ, 0xfc, !PT ;  /* 0x3f8000001a1a7812 */ /* 0x000fe200078efcff */
[----:B------:R-:W-:Y:S01]  /*3b80*/  FMUL R3, R3, R2 ;  /* 0x0000000203037220 */ /* 0x000fe20000400000 */
[----:B------:R-:W-:Y:S01]  /*3b90*/  FADD R31, |R2|, -RZ ;  /* 0x800000ff021f7221 */ /* 0x000fe20000000200 */
[----:B0-----:R-:W-:Y:S01]  /*3ba0*/  UIADD3 UR12, UPT, UPT, UR8, -0x1, URZ ;  /* 0xffffffff080c7890 */ /* 0x001fe2000fffe0ff */
[----:B------:R-:W-:Y:S01]  /*3bb0*/  LOP3.LUT R28, R25, 0x7fffff, RZ, 0xc0, !PT ;  /* 0x007fffff191c7812 */ /* 0x000fe200078ec0ff */
[----:B------:R0:W1:Y:S01]  /*3bc0*/  MUFU.RCP R27, R26 ;  /* 0x0000001a001b7308 */ /* 0x0000620000001000 */
[----:B------:R-:W-:Y:S01]  /*3bd0*/  FMUL R17, R3, 2.3283064365386962891e-10 ;  /* 0x2f80000003117820 */ /* 0x000fe20000400000 */
[----:B------:R-:W-:Y:S01]  /*3be0*/  UIADD3 UR4, UPT, UPT, UR4, -0x1, URZ ;  /* 0xffffffff04047890 */ /* 0x000fe2000fffe0ff */
[----:B------:R-:W-:Y:S01]  /*3bf0*/  LOP3.LUT R28, R28, 0x3f800000, RZ, 0xfc, !PT ;  /* 0x3f8000001c1c7812 */ /* 0x000fe200078efcff */
[----:B------:R-:W-:-:S04]  /*3c00*/  UIMAD UR5, UR5, UR8, URZ ;  /* 0x00000008050572a4 */ /* 0x000fc8000f8e02ff */
[----:B------:R0:W2:Y:S08]  /*3c10*/  MUFU.RCP R29, R28 ;  /* 0x0000001c001d7308 */ /* 0x0000b00000001000 */
.L_x_127:
[----:B---3--:R-:W3:Y:S04]  /*3c20*/  LDL.64 R20, [R1+0x20] ;  /* 0x0000200001147983 */ /* 0x008ee80000100a00 */
[----:B0---4-:R-:W4:Y:S04]  /*3c30*/  LDL.64 R8, [R1+0x30] ;  /* 0x0000300001087983 */ /* 0x011f280000100a00 */
[----:B------:R-:W5:Y:S01]  /*3c40*/  LDL.64 R10, [R1+0x28] ;  /* 0x00002800010a7983 */ /* 0x000f620000100a00 */
[----:B------:R-:W-:Y:S01]  /*3c50*/  LOP3.LUT P1, RZ, R33, 0xff, RZ, 0xc0, !PT ;  /* 0x000000ff21ff7812 */ /* 0x000fe2000782c0ff */
[----:B------:R-:W0:Y:S01]  /*3c60*/  LDC R39, c[0x0][0x3d0] ;  /* 0x0000f400ff277b82 */ /* 0x000e220000000800 */
[C---:B------:R-:W-:Y:S01]  /*3c70*/  FSETP.GTU.AND P0, PT, R15.reuse, R12, PT ;  /* 0x0000000c0f00720b */ /* 0x040fe20003f0c000 */
[----:B------:R-:W-:Y:S01]  /*3c80*/  IMAD.MOV.U32 R7, RZ, RZ, 0x3e055027 ;  /* 0x3e055027ff077424 */ /* 0x000fe200078e00ff */
[----:B------:R-:W-:Y:S05]  /*3c90*/  YIELD ;  /* 0x0000000000007946 */ /* 0x000fea0003800000 */
[----:B------:R-:W-:Y:S01]  /*3ca0*/  FSETP.GE.AND P0, PT, R15, R32, !P0 ;  /* 0x000000200f00720b */ /* 0x000fe20004706000 */
[----:B------:R-:W-:-:S12]  /*3cb0*/  BSSY.RECONVERGENT B2, `(.L_x_11) ;  /* 0x0000046000027945 */ /* 0x000fd80003800200 */
[----:B0-----:R-:W0:Y:S02]  /*3cc0*/  @!P0 LDC R39, c[0x0][0x3d4] ;  /* 0x0000f500ff278b82 */ /* 0x001e240000000800 */
[----:B0-----:R-:W0:Y:S01]  /*3cd0*/  MUFU.RCP R19, R39 ;  /* 0x0000002700137308 */ /* 0x001e220000001000 */
[----:B---3--:R-:W-:Y:S01]  /*3ce0*/  @!P1 SHF.R.U32.HI R2, RZ, 0x2, R21 ;  /* 0x00000002ff029819 */ /* 0x008fe20000011615 */
[----:B------:R-:W-:-:S03]  /*3cf0*/  @!P1 VIADD R20, R20, 0x587c5 ;  /* 0x000587c514149836 */ /* 0x000fc60000000000 */
[----:B------:R-:W-:Y:S01]  /*3d00*/  @!P1 LOP3.LUT R3, R2, R21, RZ, 0x3c, !PT ;  /* 0x0000001502039212 */ /* 0x000fe200078e3cff */
[----:B----4-:R-:W-:Y:S02]  /*3d10*/  @!P1 IMAD.SHL.U32 R4, R9, 0x10, RZ ;  /* 0x0000001009049824 */ /* 0x010fe400078e00ff */
[----:B------:R-:W-:Y:S02]  /*3d20*/  IMAD.MOV.U32 R2, RZ, RZ, R9 ;  /* 0x000000ffff027224 */ /* 0x000fe400078e0009 */
[----:B------:R-:W-:Y:S02]  /*3d30*/  @!P1 IMAD.SHL.U32 R5, R3, 0x2, RZ ;  /* 0x0000000203059824 */ /* 0x000fe400078e00ff */
[----:B-----5:R-:W-:-:S03]  /*3d40*/  @!P1 IMAD.MOV.U32 R21, RZ, RZ, R10 ;  /* 0x000000ffff159224 */ /* 0x020fc600078e000a */
[----:B------:R-:W-:Y:S01]  /*3d50*/  @!P1 LOP3.LUT R4, R3, R5, R4, 0x96, !PT ;  /* 0x0000000503049212 */ /* 0x000fe200078e9604 */
[----:B------:R-:W-:Y:S01]  /*3d60*/  IMAD.MOV.U32 R5, RZ, RZ, 0x2f800000 ;  /* 0x2f800000ff057424 */ /* 0x000fe200078e00ff */
[----:B------:R-:W-:Y:S02]  /*3d70*/  SHF.R.U32.HI R6, RZ, 0x2, R21 ;  /* 0x00000002ff067819 */ /* 0x000fe40000011615 */
[----:B------:R-:W-:Y:S02]  /*3d80*/  @!P1 LOP3.LUT R2, R4, R9, RZ, 0x3c, !PT ;  /* 0x0000000904029212 */ /* 0x000fe400078e3cff */
[----:B------:R-:W-:-:S03]  /*3d90*/  LOP3.LUT R6, R6, R21, RZ, 0x3c, !PT ;  /* 0x0000001506067212 */ /* 0x000fc600078e3cff */
[----:B------:R-:W-:Y:S02]  /*3da0*/  IMAD.SHL.U32 R3, R2, 0x10, RZ ;  /* 0x0000001002037824 */ /* 0x000fe400078e00ff */
[----:B------:R-:W-:-:S05]  /*3db0*/  IMAD.SHL.U32 R4, R6, 0x2, RZ ;  /* 0x0000000206047824 */ /* 0x000fca00078e00ff */
[----:B------:R-:W-:Y:S01]  /*3dc0*/  LOP3.LUT R3, R6, R4, R3, 0x96, !PT ;  /* 0x0000000406037212 */ /* 0x000fe200078e9603 */
[----:B------:R-:W-:-:S03]  /*3dd0*/  VIADD R6, R20, 0x587c5 ;  /* 0x000587c514067836 */ /* 0x000fc60000000000 */
[----:B------:R-:W-:-:S05]  /*3de0*/  LOP3.LUT R3, R3, R2, RZ, 0x3c, !PT ;  /* 0x0000000203037212 */ /* 0x000fca00078e3cff */
[----:B------:R-:W-:Y:S01]  /*3df0*/  IMAD.IADD R4, R3, 0x1, R6 ;  /* 0x0000000103047824 */ /* 0x000fe200078e0206 */
[----:B------:R3:W-:Y:S04]  /*3e00*/  STL.64 [R1+0x30], R2 ;  /* 0x0000300201007387 */ /* 0x0007e80000100a00 */
[----:B------:R-:W-:-:S05]  /*3e10*/  I2FP.F32.U32 R4, R4 ;  /* 0x0000000400047245 */ /* 0x000fca0000201000 */
[----:B------:R-:W-:-:S04]  /*3e20*/  FFMA R4, R4, R5, 1.1641532182693481445e-10 ;  /* 0x2f00000004047423 */ /* 0x000fc80000000005 */
[----:B------:R-:W-:-:S04]  /*3e30*/  FADD R4, R4, -1 ;  /* 0xbf80000004047421 */ /* 0x000fc80000000000 */
[----:B------:R-:W-:-:S04]  /*3e40*/  FADD R4, R4, 1 ;  /* 0x3f80000004047421 */ /* 0x000fc80000000000 */
[----:B------:R-:W-:-:S05]  /*3e50*/  FADD R18, R4, 1.1920928955078125e-07 ;  /* 0x3400000004127421 */ /* 0x000fca0000000000 */
[----:B------:R-:W-:-:S04]  /*3e60*/  FSETP.GEU.AND P2, PT, R18, 1.175494350822287508e-38, PT ;  /* 0x008000001200780b */ /* 0x000fc80003f4e000 */
[----:B------:R-:W-:-:S09]  /*3e70*/  FSEL R21, RZ, -23, P2 ;  /* 0xc1b80000ff157808 */ /* 0x000fd20001000000 */
[----:B------:R-:W-:-:S04]  /*3e80*/  @!P2 FMUL R18, R18, 8388608 ;  /* 0x4b0000001212a820 */ /* 0x000fc80000400000 */
[C---:B------:R-:W-:Y:S01]  /*3e90*/  VIADD R5, R18.reuse, 0xc0d55555 ;  /* 0xc0d5555512057836 */ /* 0x040fe20000000000 */
[----:B------:R-:W-:-:S04]  /*3ea0*/  ISETP.GT.U32.AND P2, PT, R18, 0x7f7fffff, PT ;  /* 0x7f7fffff1200780c */ /* 0x000fc80003f44070 */
[----:B------:R-:W-:-:S04]  /*3eb0*/  LOP3.LUT R5, R5, 0xff800000, RZ, 0xc0, !PT ;  /* 0xff80000005057812 */ /* 0x000fc800078ec0ff */
[----:B------:R-:W-:Y:S01]  /*3ec0*/  I2FP.F32.S32 R40, R5 ;  /* 0x0000000500287245 */ /* 0x000fe20000201400 */
[----:B------:R-:W-:-:S04]  /*3ed0*/  IMAD.IADD R4, R18, 0x1, -R5 ;  /* 0x0000000112047824 */ /* 0x000fc800078e0a05 */
[----:B------:R-:W-:Y:S01]  /*3ee0*/  FADD R4, R4, -1 ;  /* 0xbf80000004047421 */ /* 0x000fe20000000000 */
[----:B------:R-:W-:-:S03]  /*3ef0*/  FFMA R21, R40, 1.1920928955078125e-07, R21 ;  /* 0x3400000028157823 */ /* 0x000fc60000000015 */
[----:B------:R-:W-:-:S04]  /*3f00*/  FFMA R7, R4, -R7, 0.14084610342979431152 ;  /* 0x3e1039f604077423 */ /* 0x000fc80000000807 */
[----:B------:R-:W-:-:S04]  /*3f10*/  FFMA R7, R4, R7, -0.12148627638816833496 ;  /* 0xbdf8cdcc04077423 */ /* 0x000fc80000000007 */
[----:B------:R-:W-:-:S04]  /*3f20*/  FFMA R7, R4, R7, 0.13980610668659210205 ;  /* 0x3e0f295504077423 */ /* 0x000fc80000000007 */
[----:B------:R-:W-:-:S04]  /*3f30*/  FFMA R7, R4, R7, -0.16684235632419586182 ;  /* 0xbe2ad8b904077423 */ /* 0x000fc80000000007 */
[----:B------:R-:W-:-:S04]  /*3f40*/  FFMA R7, R4, R7, 0.20012299716472625732 ;  /* 0x3e4ced0b04077423 */ /* 0x000fc80000000007 */
[----:B------:R-:W-:-:S04]  /*3f50*/  FFMA R7, R4, R7, -0.24999669194221496582 ;  /* 0xbe7fff2204077423 */ /* 0x000fc80000000007 */
[----:B------:R-:W-:-:S04]  /*3f60*/  FFMA R7, R4, R7, 0.33333182334899902344 ;  /* 0x3eaaaa7804077423 */ /* 0x000fc80000000007 */
[----:B------:R-:W-:-:S04]  /*3f70*/  FFMA R7, R4, R7, -0.5 ;  /* 0xbf00000004077423 */ /* 0x000fc80000000007 */
[C---:B------:R-:W-:Y:S01]  /*3f80*/  FMUL R5, R4.reuse, R7 ;  /* 0x0000000704057220 */ /* 0x040fe20000400000 */
[----:B------:R-:W-:Y:S02]  /*3f90*/  IMAD.MOV.U32 R7, RZ, RZ, R10 ;  /* 0x000000ffff077224 */ /* 0x000fe400078e000a */
[--C-:B------:R-:W-:Y:S02]  /*3fa0*/  @!P1 IMAD.MOV.U32 R7, RZ, RZ, R11.reuse ;  /* 0x000000ffff079224 */ /* 0x100fe400078e000b */
[----:B------:R-:W-:Y:S01]  /*3fb0*/  FFMA R10, R4, R5, R4 ;  /* 0x00000005040a7223 */ /* 0x000fe20000000004 */
[----:B------:R-:W-:Y:S02]  /*3fc0*/  IMAD.MOV.U32 R5, RZ, RZ, R8 ;  /* 0x000000ffff057224 */ /* 0x000fe400078e0008 */
[----:B------:R-:W-:Y:S02]  /*3fd0*/  IMAD.MOV.U32 R4, RZ, RZ, R11 ;  /* 0x000000ffff047224 */ /* 0x000fe400078e000b */
[----:B------:R-:W-:Y:S01]  /*3fe0*/  FFMA R10, R21, 0.69314718246459960938, R10 ;  /* 0x3f317218150a7823 */ /* 0x000fe2000000000a */
[----:B------:R-:W-:Y:S01]  /*3ff0*/  IMAD.MOV.U32 R11, RZ, RZ, 0x7f800000 ;  /* 0x7f800000ff0b7424 */ /* 0x000fe200078e00ff */
[----:B------:R3:W-:Y:S01]  /*4000*/  STL.64 [R1+0x20], R6 ;  /* 0x0000200601007387 */ /* 0x0007e20000100a00 */
[----:B------:R-:W-:-:S02]  /*4010*/  @!P1 IMAD.MOV.U32 R5, RZ, RZ, R9 ;  /* 0x000000ffff059224 */ /* 0x000fc400078e0009 */
[----:B------:R-:W-:Y:S01]  /*4020*/  @!P1 IMAD.MOV.U32 R4, RZ, RZ, R8 ;  /* 0x000000ffff049224 */ /* 0x000fe200078e0008 */
[C---:B------:R-:W-:Y:S01]  /*4030*/  FSETP.NEU.AND P1, PT, R18.reuse, RZ, PT ;  /* 0x000000ff1200720b */ /* 0x040fe20003f2d000 */
[----:B------:R-:W-:Y:S01]  /*4040*/  @P2 FFMA R10, R18, R11, +INF ;  /* 0x7f800000120a2423 */ /* 0x000fe2000000000b */
[----:B0-----:R-:W-:Y:S02]  /*4050*/  FFMA R8, -R39, R19, 1 ;  /* 0x3f80000027087423 */ /* 0x001fe40000000113 */
[----:B------:R3:W-:Y:S02]  /*4060*/  STL.64 [R1+0x28], R4 ;  /* 0x0000280401007387 */ /* 0x0007e40000100a00 */
[----:B------:R-:W-:Y:S01]  /*4070*/  FSEL R45, -R10, +INF , P1 ;  /* 0x7f8000000a2d7808 */ /* 0x000fe20000800100 */
[----:B------:R-:W-:-:S04]  /*4080*/  FFMA R8, R19, R8, R19 ;  /* 0x0000000813087223 */ /* 0x000fc80000000013 */
[----:B------:R-:W-:Y:S01]  /*4090*/  FFMA R9, R45, R8, RZ ;  /* 0x000000082d097223 */ /* 0x000fe200000000ff */
[----:B------:R-:W0:Y:S03]  /*40a0*/  FCHK P1, R45, R39 ;  /* 0x000000272d007302 */ /* 0x000e260000020000 */
[----:B------:R-:W-:-:S04]  /*40b0*/  FFMA R10, -R39, R9, R45 ;  /* 0x00000009270a7223 */ /* 0x000fc8000000012d */
[----:B------:R-:W-:Y:S01]  /*40c0*/  FFMA R9, R8, R10, R9 ;  /* 0x0000000a08097223 */ /* 0x000fe20000000009 */
[----:B0--3--:R-:W-:Y:S06]  /*40d0*/  @!P1 BRA `(.L_x_12) ;  /* 0x00000000000c9947 */ /* 0x009fec0003800000 */
[----:B------:R-:W-:Y:S02]  /*40e0*/  MOV R19, R39 ;  /* 0x0000002700137202 */ /* 0x000fe40000000f00 */
[----:B------:R-:W-:-:S07]  /*40f0*/  MOV R44, 0x4110 ;  /* 0x00004110002c7802 */ /* 0x000fce0000000f00 */
[----:B-12---:R-:W-:Y:S05]  /*4100*/  CALL.REL.NOINC `($__internal_3_$__cuda_sm3x_div_rn_noftz_f32_slowpath) ;  /* 0x0000006400c87944 */ /* 0x006fea0003c00000 */
.L_x_12:
[----:B------:R-:W-:Y:S05]  /*4110*/  BSYNC.RECONVERGENT B2 ;  /* 0x0000000000027941 */ /* 0x000fea0003800200 */
.L_x_11:
[----:B------:R-:W-:Y:S01]  /*4120*/  FMNMX R8, R9, 1.1920928955078125e-07, !PT ;  /* 0x3400000009087809 */ /* 0x000fe20007800000 */
[----:B------:R-:W-:Y:S04]  /*4130*/  BSSY.RECONVERGENT B2, `(.L_x_13) ;  /* 0x0000059000027945 */ /* 0x000fe80003800200 */
[-C--:B------:R-:W-:Y:S01]  /*4140*/  FMUL R6, R37, R8.reuse ;  /* 0x0000000825067220 */ /* 0x080fe20000400000 */
[-C--:B------:R-:W-:Y:S01]  /*4150*/  FMUL R41, R35, R8.reuse ;  /* 0x0000000823297220 */ /* 0x080fe20000400000 */
[----:B------:R-:W-:Y:S01]  /*4160*/  FMUL R8, R34, R8 ;  /* 0x0000000822087220 */ /* 0x000fe20000400000 */
[----:B------:R-:W-:Y:S06]  /*4170*/  @!P0 BRA `(.L_x_14) ;  /* 0x0000000000908947 */ /* 0x000fec0003800000 */
[----:B------:R-:W0:Y:S01]  /*4180*/  MUFU.RCP R9, R8 ;  /* 0x0000000800097308 */ /* 0x000e220000001000 */
[----:B------:R-:W-:Y:S01]  /*4190*/  FSETP.GT.AND P1, PT, R34, RZ, PT ;  /* 0x000000ff2200720b */ /* 0x000fe20003f24000 */
[----:B------:R-:W-:Y:S03]  /*41a0*/  BSSY.RECONVERGENT B3, `(.L_x_15) ;  /* 0x000000d000037945 */ /* 0x000fe60003800200 */
[----:B------:R-:W-:-:S05]  /*41b0*/  FSEL R10, R12, R32, P1 ;  /* 0x000000200c0a7208 */ /* 0x000fca0000800000 */
[----:B------:R-:W-:-:S04]  /*41c0*/  FADD R45, -R15, R10 ;  /* 0x0000000a0f2d7221 */ /* 0x000fc80000000100 */
[----:B------:R-:W3:Y:S01]  /*41d0*/  FCHK P0, R45, R8 ;  /* 0x000000082d007302 */ /* 0x000ee20000000000 */
[----:B0-----:R-:W-:-:S04]  /*41e0*/  FFMA R18, -R8, R9, 1 ;  /* 0x3f80000008127423 */ /* 0x001fc80000000109 */
[----:B------:R-:W-:-:S04]  /*41f0*/  FFMA R18, R9, R18, R9 ;  /* 0x0000001209127223 */ /* 0x000fc80000000009 */
[----:B------:R-:W-:-:S04]  /*4200*/  FFMA R9, R45, R18, RZ ;  /* 0x000000122d097223 */ /* 0x000fc800000000ff */
[----:B------:R-:W-:-:S04]  /*4210*/  FFMA R10, -R8, R9, R45 ;  /* 0x00000009080a7223 */ /* 0x000fc8000000012d */
[----:B------:R-:W-:Y:S01]  /*4220*/  FFMA R9, R18, R10, R9 ;  /* 0x0000000a12097223 */ /* 0x000fe20000000009 */
[----:B---3--:R-:W-:Y:S06]  /*4230*/  @!P0 BRA `(.L_x_16) ;  /* 0x00000000000c8947 */ /* 0x008fec0003800000 */
[----:B------:R-:W-:Y:S01]  /*4240*/  IMAD.MOV.U32 R19, RZ, RZ, R8 ;  /* 0x000000ffff137224 */ /* 0x000fe200078e0008 */
[----:B------:R-:W-:-:S07]  /*4250*/  MOV R44, 0x4270 ;  /* 0x00004270002c7802 */ /* 0x000fce0000000f00 */
[----:B-12---:R-:W-:Y:S05]  /*4260*/  CALL.REL.NOINC `($__internal_3_$__cuda_sm3x_div_rn_noftz_f32_slowpath) ;  /* 0x0000006400707944 */ /* 0x006fea0003c00000 */
.L_x_16:
[----:B------:R-:W-:Y:S05]  /*4270*/  BSYNC.RECONVERGENT B3 ;  /* 0x0000000000037941 */ /* 0x000fea0003800200 */
.L_x_15:
[----:B------:R-:W-:Y:S02]  /*4280*/  FSETP.GEU.AND P2, PT, R9, 1, PT ;  /* 0x3f8000000900780b */ /* 0x000fe40003f4e000 */
[----:B------:R-:W-:Y:S02]  /*4290*/  PLOP3.LUT P0, PT, PT, PT, PT, 0x80, 0x8 ;  /* 0x000000000008781c */ /* 0x000fe40003f0f070 */
[----:B------:R-:W-:-:S09]  /*42a0*/  PRMT R33, RZ, 0x7610, R33 ;  /* 0x00007610ff217816 */ /* 0x000fd20000000021 */
[----:B------:R-:W-:Y:S05]  /*42b0*/  @P2 BRA `(.L_x_17) ;  /* 0x0000000400002947 */ /* 0x000fea0003800000 */
[----:B------:R-:W0:Y:S01]  /*42c0*/  LDC R18, c[0x0][0x3dc] ;  /* 0x0000f700ff127b82 */ /* 0x000e220000000800 */
[--C-:B------:R-:W-:Y:S01]  /*42d0*/  FADD R10, -R32, R15.reuse ;  /* 0x0000000f200a7221 */ /* 0x100fe20000000100 */
[----:B------:R-:W-:Y:S01]  /*42e0*/  FSETP.GEU.AND P2, PT, R34, RZ, PT ;  /* 0x000000ff2200720b */ /* 0x000fe20003f4e000 */
[-C--:B------:R-:W-:Y:S01]  /*42f0*/  FMUL R6, R6, R9.reuse ;  /* 0x0000000906067220 */ /* 0x080fe20000400000 */
[----:B------:R-:W-:Y:S02]  /*4300*/  IMAD.MOV.U32 R33, RZ, RZ, 0x1 ;  /* 0x00000001ff217424 */ /* 0x000fe400078e00ff */
[-C--:B------:R-:W-:Y:S01]  /*4310*/  FMUL R41, R41, R9.reuse ;  /* 0x0000000929297220 */ /* 0x080fe20000400000 */
[----:B------:R-:W-:Y:S01]  /*4320*/  FSETP.GEU.AND P0, PT, R10, 1.1920928955078125e-07, PT ;  /* 0x340000000a00780b */ /* 0x000fe20003f0e000 */
[----:B------:R-:W-:Y:S01]  /*4330*/  FMUL R8, R8, R9 ;  /* 0x0000000908087220 */ /* 0x000fe20000400000 */
[----:B0-----:R-:W-:-:S11]  /*4340*/  FFMA R10, R18, -1.1920928955078125e-07, R15 ;  /* 0xb4000000120a7823 */ /* 0x001fd6000000000f */
[----:B------:R-:W-:Y:S02]  /*4350*/  @!P0 FSEL R15, R10, R15, !P2 ;  /* 0x0000000f0a0f8208 */ /* 0x000fe40005000000 */
[----:B------:R-:W-:-:S03]  /*4360*/  PLOP3.LUT P0, PT, PT, PT, PT, 0x8, 0x80 ;  /* 0x000000000080781c */ /* 0x000fc60003f0e170 */
[--C-:B------:R-:W-:Y:S01]  /*4370*/  FADD R11, R12, -R15.reuse ;  /* 0x8000000f0c0b7221 */ /* 0x100fe20000000000 */
[----:B------:R-:W-:-:S04]  /*4380*/  FFMA R10, R18, 1.1920928955078125e-07, R15 ;  /* 0x34000000120a7823 */ /* 0x000fc8000000000f */
[----:B------:R-:W-:-:S04]  /*4390*/  FSETP.GEU.AND P2, PT, R11, 1.1920928955078125e-07, PT ;  /* 0x340000000b00780b */ /* 0x000fc80003f4e000 */
[----:B------:R-:W-:Y:S01]  /*43a0*/  @P1 FSEL R15, R10, R15, !P2 ;  /* 0x0000000f0a0f1208 */ /* 0x000fe20005000000 */
[----:B------:R-:W-:Y:S08]  /*43b0*/  BRA `(.L_x_17) ;  /* 0x0000000000c07947 */ /* 0x000ff00003800000 */
.L_x_14:
[----:B------:R-:W-:-:S05]  /*43c0*/  FADD R9, R15, R8 ;  /* 0x000000080f097221 */ /* 0x000fca0000000000 */
[----:B------:R-:W-:-:S04]  /*43d0*/  FSETP.GTU.AND P0, PT, R9, R12, PT ;  /* 0x0000000c0900720b */ /* 0x000fc80003f0c000 */
[----:B------:R-:W-:-:S13]  /*43e0*/  FSETP.LEU.OR P0, PT, R15, R12, P0 ;  /* 0x0000000c0f00720b */ /* 0x000fda000070b400 */
[----:B------:R-:W-:Y:S05]  /*43f0*/  @P0 BRA `(.L_x_18) ;  /* 0x0000000000500947 */ /* 0x000fea0003800000 */
[----:B------:R-:W0:Y:S01]  /*4400*/  MUFU.RCP R9, R8 ;  /* 0x0000000800097308 */ /* 0x000e220000001000 */
[----:B------:R-:W-:Y:S01]  /*4410*/  FADD R45, -R12, R15 ;  /* 0x0000000f0c2d7221 */ /* 0x000fe20000000100 */
[----:B------:R-:W-:Y:S06]  /*4420*/  BSSY.RECONVERGENT B3, `(.L_x_19) ;  /* 0x000000b000037945 */ /* 0x000fec0003800200 */
        /* <DEDUP_REMOVED lines=10> */
.L_x_20:
[----:B------:R-:W-:Y:S05]  /*44d0*/  BSYNC.RECONVERGENT B3 ;  /* 0x0000000000037941 */ /* 0x000fea0003800200 */
.L_x_19:
[----:B------:R-:W-:Y:S01]  /*44e0*/  PLOP3.LUT P0, PT, PT, PT, PT, 0x8, 0x80 ;  /* 0x000000000080781c */ /* 0x000fe20003f0e170 */
[----:B------:R-:W-:Y:S02]  /*44f0*/  IMAD.MOV.U32 R33, RZ, RZ, 0x1 ;  /* 0x00000001ff217424 */ /* 0x000fe400078e00ff */
[-C--:B------:R-:W-:Y:S01]  /*4500*/  FMUL R6, R6, |R9|.reuse ;  /* 0x4000000906067220 */ /* 0x080fe20000400000 */
[-C--:B------:R-:W-:Y:S01]  /*4510*/  FMUL R41, R41, |R9|.reuse ;  /* 0x4000000929297220 */ /* 0x080fe20000400000 */
[----:B------:R-:W-:Y:S01]  /*4520*/  FMUL R8, R8, |R9| ;  /* 0x4000000908087220 */ /* 0x000fe20000400000 */
[----:B------:R-:W-:Y:S07]  /*4530*/  BRA `(.L_x_17) ;  /* 0x0000000000607947 */ /* 0x000fee0003800000 */
.L_x_18:
[-C--:B------:R-:W-:Y:S02]  /*4540*/  FSETP.GE.AND P1, PT, R9, R32.reuse, PT ;  /* 0x000000200900720b */ /* 0x080fe40003f26000 */
[----:B------:R-:W-:Y:S02]  /*4550*/  PLOP3.LUT P0, PT, PT, PT, PT, 0x80, 0x8 ;  /* 0x000000000008781c */ /* 0x000fe40003f0f070 */
[----:B------:R-:W-:Y:S02]  /*4560*/  FSETP.GEU.OR P1, PT, R15, R32, !P1 ;  /* 0x000000200f00720b */ /* 0x000fe40004f2e400 */
[----:B------:R-:W-:-:S11]  /*4570*/  PRMT R33, RZ, 0x7610, R33 ;  /* 0x00007610ff217816 */ /* 0x000fd60000000021 */
        /* <DEDUP_REMOVED lines=14> */
.L_x_22:
[----:B------:R-:W-:Y:S05]  /*4660*/  BSYNC.RECONVERGENT B3 ;  /* 0x0000000000037941 */ /* 0x000fea0003800200 */
.L_x_21:
[----:B------:R-:W-:Y:S01]  /*4670*/  PLOP3.LUT P0, PT, PT, PT, PT, 0x8, 0x80 ;  /* 0x000000000080781c */ /* 0x000fe20003f0e170 */
[----:B------:R-:W-:Y:S02]  /*4680*/  IMAD.MOV.U32 R33, RZ, RZ, 0x1 ;  /* 0x00000001ff217424 */ /* 0x000fe400078e00ff */
[-C--:B------:R-:W-:Y:S01]  /*4690*/  FMUL R6, R6, |R9|.reuse ;  /* 0x4000000906067220 */ /* 0x080fe20000400000 */
[-C--:B------:R-:W-:Y:S01]  /*46a0*/  FMUL R41, R41, |R9|.reuse ;  /* 0x4000000929297220 */ /* 0x080fe20000400000 */
[----:B------:R-:W-:-:S08]  /*46b0*/  FMUL R8, R8, |R9| ;  /* 0x4000000908087220 */ /* 0x000fd00000400000 */
.L_x_17:
[----:B------:R-:W-:Y:S05]  /*46c0*/  BSYNC.RECONVERGENT B2 ;  /* 0x0000000000027941 */ /* 0x000fea0003800200 */
.L_x_13:
[----:B------:R-:W-:Y:S01]  /*46d0*/  FADD R9, R8, R15 ;  /* 0x0000000f08097221 */ /* 0x000fe20000000000 */
[----:B------:R-:W-:Y:S04]  /*46e0*/  BSSY.RECONVERGENT B2, `(.L_x_23) ;  /* 0x000002c000027945 */ /* 0x000fe80003800200 */
[----:B------:R-:W-:-:S13]  /*46f0*/  FSETP.GTU.AND P2, PT, R9, RZ, PT ;  /* 0x000000ff0900720b */ /* 0x000fda0003f4c000 */
[----:B------:R-:W-:Y:S05]  /*4700*/  @P2 BRA `(.L_x_24) ;  /* 0x00000000004c2947 */ /* 0x000fea0003800000 */
[----:B------:R-:W0:Y:S01]  /*4710*/  MUFU.RCP R9, R8 ;  /* 0x0000000800097308 */ /* 0x000e220000001000 */
[----:B------:R-:W-:Y:S07]  /*4720*/  BSSY.RECONVERGENT B3, `(.L_x_25) ;  /* 0x000000c000037945 */ /* 0x000fee0003800200 */
        /* <DEDUP_REMOVED lines=8> */
[----:B------:R-:W-:Y:S01]  /*47b0*/  MOV R44, 0x47e0 ;  /* 0x000047e0002c7802 */ /* 0x000fe20000000f00 */
[----:B------:R-:W-:-:S07]  /*47c0*/  IMAD.MOV.U32 R19, RZ, RZ, R8 ;  /* 0x000000ffff137224 */ /* 0x000fce00078e0008 */
[----:B-12---:R-:W-:Y:S05]  /*47d0*/  CALL.REL.NOINC `($__internal_3_$__cuda_sm3x_div_rn_noftz_f32_slowpath) ;  /* 0x0000006000147944 */ /* 0x006fea0003c00000 */
.L_x_26:
[----:B------:R-:W-:Y:S05]  /*47e0*/  BSYNC.RECONVERGENT B3 ;  /* 0x0000000000037941 */ /* 0x000fea0003800200 */
.L_x_25:
[----:B------:R-:W-:Y:S01]  /*47f0*/  PLOP3.LUT P1, PT, PT, PT, PT, 0x80, 0x8 ;  /* 0x000000000008781c */ /* 0x000fe20003f2f070 */
[-C--:B------:R-:W-:Y:S01]  /*4800*/  FMUL R6, R6, |R9|.reuse ;  /* 0x4000000906067220 */ /* 0x080fe20000400000 */
[-C--:B------:R-:W-:Y:S01]  /*4810*/  FMUL R41, R41, |R9|.reuse ;  /* 0x4000000929297220 */ /* 0x080fe20000400000 */
[----:B------:R-:W-:Y:S01]  /*4820*/  FMUL R8, R8, |R9| ;  /* 0x4000000908087220 */ /* 0x000fe20000400000 */
[----:B------:R-:W-:Y:S09]  /*4830*/  BRA `(.L_x_27) ;  /* 0x0000000000587947 */ /* 0x000ff20003800000 */
.L_x_24:
[----:B------:R-:W0:Y:S01]  /*4840*/  LDC R10, c[0x0][0x3e4] ;  /* 0x0000f900ff0a7b82 */ /* 0x000e220000000800 */
[----:B------:R-:W-:Y:S02]  /*4850*/  PLOP3.LUT P1, PT, PT, PT, PT, 0x80, 0x8 ;  /* 0x000000000008781c */ /* 0x000fe40003f2f070 */
[----:B0-----:R-:W-:-:S13]  /*4860*/  FSETP.GE.AND P3, PT, R9, R10, PT ;  /* 0x0000000a0900720b */ /* 0x001fda0003f66000 */
[----:B------:R-:W-:Y:S05]  /*4870*/  @!P3 BRA `(.L_x_27) ;  /* 0x000000000048b947 */ /* 0x000fea0003800000 */
        /* <DEDUP_REMOVED lines=13> */
.L_x_29:
[----:B------:R-:W-:Y:S05]  /*4950*/  BSYNC.RECONVERGENT B3 ;  /* 0x0000000000037941 */ /* 0x000fea0003800200 */
.L_x_28:
[----:B------:R-:W-:Y:S01]  /*4960*/  PLOP3.LUT P1, PT, PT, PT, PT, 0x8, 0x80 ;  /* 0x000000000080781c */ /* 0x000fe20003f2e170 */
[-C--:B------:R-:W-:Y:S01]  /*4970*/  FMUL R6, R6, |R9|.reuse ;  /* 0x4000000906067220 */ /* 0x080fe20000400000 */
[-C--:B------:R-:W-:Y:S01]  /*4980*/  FMUL R41, R41, |R9|.reuse ;  /* 0x4000000929297220 */ /* 0x080fe20000400000 */
[----:B------:R-:W-:-:S10]  /*4990*/  FMUL R8, R8, |R9| ;  /* 0x4000000908087220 */ /* 0x000fd40000400000 */
.L_x_27:
[----:B------:R-:W-:Y:S05]  /*49a0*/  BSYNC.RECONVERGENT B2 ;  /* 0x0000000000027941 */ /* 0x000fea0003800200 */
.L_x_23:
[----:B------:R-:W0:Y:S01]  /*49b0*/  LDC R10, c[0x0][0x3dc] ;  /* 0x0000f700ff0a7b82 */ /* 0x000e220000000800 */
[----:B------:R-:W-:Y:S01]  /*49c0*/  FADD R17, R6, R17 ;  /* 0x0000001106117221 */ /* 0x000fe20000000000 */
[----:B------:R-:W-:Y:S01]  /*49d0*/  BSSY.RECONVERGENT B0, `(.L_x_30) ;  /* 0x0000042000007945 */ /* 0x000fe20003800200 */
[----:B------:R-:W-:Y:S01]  /*49e0*/  FADD R16, R41, R16 ;  /* 0x0000001029107221 */ /* 0x000fe20000000000 */
[----:B------:R-:W-:Y:S01]  /*49f0*/  FADD R15, R8, R15 ;  /* 0x0000000f080f7221 */ /* 0x000fe20000000000 */
[C---:B------:R-:W-:Y:S01]  /*4a00*/  FADD R6, |R17|.reuse, -RZ ;  /* 0x800000ff11067221 */ /* 0x040fe20000000200 */
[----:B0-----:R-:W-:-:S13]  /*4a10*/  FSETP.GEU.AND P3, PT, |R17|, |R10|, PT ;  /* 0x4000000a1100720b */ /* 0x001fda0003f6e200 */
[----:B------:R-:W-:Y:S05]  /*4a20*/  @!P3 BRA `(.L_x_31) ;  /* 0x0000000000f0b947 */ /* 0x000fea0003800000 */
[----:B------:R-:W-:-:S13]  /*4a30*/  FSETP.GTU.AND P3, PT, R6, R25, PT ;  /* 0x000000190600720b */ /* 0x000fda0003f6c000 */
[----:B------:R-:W-:Y:S05]  /*4a40*/  @P3 BRA `(.L_x_32) ;  /* 0x0000000000743947 */ /* 0x000fea0003800000 */
[C---:B------:R-:W-:Y:S01]  /*4a50*/  FMUL R9, |R10|.reuse, 16777216 ;  /* 0x4b8000000a097820 */ /* 0x040fe20000400200 */
[----:B------:R-:W-:Y:S01]  /*4a60*/  FSETP.GEU.AND P3, PT, |R10|, 1.175494350822287508e-38, PT ;  /* 0x008000000a00780b */ /* 0x000fe20003f6e200 */
[----:B------:R-:W-:Y:S01]  /*4a70*/  FMUL R11, R6, 16777216 ;  /* 0x4b800000060b7820 */ /* 0x000fe20000400000 */
[----:B------:R-:W-:Y:S02]  /*4a80*/  BSSY.RECONVERGENT B1, `(.L_x_33) ;  /* 0x0000017000017945 */ /* 0x000fe40003800200 */
[----:B------:R-:W-:Y:S02]  /*4a90*/  FSEL R9, R9, |R10|, !P3 ;  /* 0x4000000a09097208 */ /* 0x000fe40005800000 */
[----:B------:R-:W-:-:S04]  /*4aa0*/  FSEL R8, R11, R6, !P3 ;  /* 0x000000060b087208 */ /* 0x000fc80005800000 */
[----:B------:R-:W0:Y:S02]  /*4ab0*/  MUFU.RCP R9, R9 ;  /* 0x0000000900097308 */ /* 0x000e240000001000 */
[----:B0-----:R-:W-:-:S06]  /*4ac0*/  FMUL R8, R9, R8 ;  /* 0x0000000809087220 */ /* 0x001fcc0000400000 */
[----:B------:R-:W0:Y:S02]  /*4ad0*/  FRND.TRUNC R11, R8 ;  /* 0x00000008000b7307 */ /* 0x000e24000020d000 */
[----:B0-----:R-:W-:-:S05]  /*4ae0*/  FFMA R19, R11, -|R10|, R6 ;  /* 0xc000000a0b137223 */ /* 0x001fca0000000006 */
[----:B------:R-:W-:-:S13]  /*4af0*/  ISETP.GE.U32.AND P3, PT, R19, R31, PT ;  /* 0x0000001f1300720c */ /* 0x000fda0003f66070 */
[----:B------:R-:W-:Y:S05]  /*4b00*/  @!P3 BRA `(.L_x_34) ;  /* 0x000000000038b947 */ /* 0x000fea0003800000 */
[----:B------:R-:W-:-:S04]  /*4b10*/  ISETP.GE.U32.AND P3, PT, R19, -0x7fffffff, PT ;  /* 0x800000011300780c */ /* 0x000fc80003f66070 */
[----:B------:R-:W-:-:S09]  /*4b20*/  FSETP.GEU.OR P4, PT, R19, -|R10|, !P3 ;  /* 0xc000000a1300720b */ /* 0x000fd20005f8e400 */
[----:B------:R-:W-:-:S04]  /*4b30*/  @P3 FADD R8, R11, -1 ;  /* 0xbf8000000b083421 */ /* 0x000fc80000000000 */
[----:B------:R-:W-:-:S04]  /*4b40*/  @!P4 FADD R8, R8, -1 ;  /* 0xbf8000000808c421 */ /* 0x000fc80000000000 */
[----:B------:R-:W-:Y:S01]  /*4b50*/  @P3 IMAD.MOV.U32 R11, RZ, RZ, R8 ;  /* 0x000000ffff0b3224 */ /* 0x000fe200078e0008 */
[----:B------:R-:W-:Y:S06]  /*4b60*/  @P3 BRA `(.L_x_34) ;  /* 0x0000000000203947 */ /* 0x000fec0003800000 */
[----:B------:R-:W-:Y:S01]  /*4b70*/  FADD R8, |R10|, |R10| ;  /* 0x4000000a0a087221 */ /* 0x000fe20000000200 */
[----:B------:R-:W-:-:S04]  /*4b80*/  FADD R11, R11, 1 ;  /* 0x3f8000000b0b7421 */ /* 0x000fc80000000000 */
[----:B------:R-:W-:-:S13]  /*4b90*/  FSETP.GE.AND P3, PT, R19, R8, PT ;  /* 0x000000081300720b */ /* 0x000fda0003f66000 */
[----:B------:R-:W-:-:S05]  /*4ba0*/  @P3 FFMA R8, |R10|, -3, R19 ;  /* 0xc04000000a083823 */ /* 0x000fca0000000213 */
[----:B------:R-:W-:Y:S01]  /*4bb0*/  FSETP.GE.AND P4, PT, R8, RZ, P3 ;  /* 0x000000ff0800720b */ /* 0x000fe20001f86000 */
[----:B------:R-:W-:-:S12]  /*4bc0*/  @P3 FADD R8, R11, 1 ;  /* 0x3f8000000b083421 */ /* 0x000fd80000000000 */
[----:B------:R-:W-:-:S04]  /*4bd0*/  @P4 FADD R8, R8, 1 ;  /* 0x3f80000008084421 */ /* 0x000fc80000000000 */
[----:B------:R-:W-:-:S07]  /*4be0*/  @P3 IMAD.MOV.U32 R11, RZ, RZ, R8 ;  /* 0x000000ffff0b3224 */ /* 0x000fce00078e0008 */
.L_x_34:
[----:B------:R-:W-:Y:S05]  /*4bf0*/  BSYNC.RECONVERGENT B1 ;  /* 0x0000000000017941 */ /* 0x000fea0003800200 */
.L_x_33:
[----:B------:R-:W-:Y:S01]  /*4c00*/  FFMA R6, R11, -|R10|, R6 ;  /* 0xc000000a0b067223 */ /* 0x000fe20000000006 */
[----:B------:R-:W-:Y:S06]  /*4c10*/  BRA `(.L_x_31) ;  /* 0x0000000000747947 */ /* 0x000fec0003800000 */
.L_x_32:
[----:B------:R-:W-:Y:S01]  /*4c20*/  LOP3.LUT R9, R25, 0xff800000, RZ, 0xc0, !PT ;  /* 0xff80000019097812 */ /* 0x000fe200078ec0ff */
[----:B------:R-:W-:Y:S01]  /*4c30*/  BSSY.RECONVERGENT B1, `(.L_x_35) ;  /* 0x0000019000017945 */ /* 0x000fe20003800200 */
[----:B------:R-:W-:Y:S02]  /*4c40*/  ISETP.GT.U32.AND P3, PT, R6, 0x7f7fffff, PT ;  /* 0x7f7fffff0600780c */ /* 0x000fe40003f64070 */
[----:B------:R-:W-:Y:S01]  /*4c50*/  FSETP.GT.AND P5, PT, |R10|, RZ, PT ;  /* 0x000000ff0a00720b */ /* 0x000fe20003fa4200 */
[C---:B------:R-:W-:Y:S01]  /*4c60*/  IMAD.IADD R8, R6.reuse, 0x1, -R9 ;  /* 0x0000000106087824 */ /* 0x040fe200078e0a09 */
[----:B------:R-:W-:Y:S02]  /*4c70*/  LOP3.LUT R6, R6, 0x7fffff, RZ, 0xc0, !PT ;  /* 0x007fffff06067812 */ /* 0x000fe400078ec0ff */
[----:B------:R-:W-:Y:S02]  /*4c80*/  FSEL R9, R9, +QNAN , !P3 ;  /* 0x7fffffff09097808 */ /* 0x000fe40005800000 */
[----:B------:R-:W-:-:S05]  /*4c90*/  LOP3.LUT R8, R8, 0xff800000, RZ, 0xc0, !PT ;  /* 0xff80000008087812 */ /* 0x000fca00078ec0ff */
[----:B------:R-:W-:Y:S01]  /*4ca0*/  VIADD R11, R8, 0xb800000 ;  /* 0x0b800000080b7836 */ /* 0x000fe20000000000 */
[----:B------:R-:W-:Y:S02]  /*4cb0*/  LOP3.LUT R8, R6, 0x3f800000, RZ, 0xfc, !PT ;  /* 0x3f80000006087812 */ /* 0x000fe400078efcff */
[----:B------:R-:W-:Y:S02]  /*4cc0*/  FSEL R6, R9, +QNAN , P5 ;  /* 0x7fffffff09067808 */ /* 0x000fe40002800000 */
[----:B------:R-:W-:-:S13]  /*4cd0*/  ISETP.NE.AND P4, PT, R11, RZ, PT ;  /* 0x000000ff0b00720c */ /* 0x000fda0003f85270 */
[----:B------:R-:W-:Y:S05]  /*4ce0*/  @!P4 BRA `(.L_x_36) ;  /* 0x000000000034c947 */ /* 0x000fea0003800000 */
.L_x_37:
[----:B------:R-:W-:-:S05]  /*4cf0*/  VIMNMX.U32 R9, PT, PT, R11, 0xb800000, PT ;  /* 0x0b8000000b097848 */ /* 0x000fca0003fe0000 */
[----:B------:R-:W-:Y:S02]  /*4d00*/  IMAD.IADD R19, R9, 0x1, R8 ;  /* 0x0000000109137824 */ /* 0x000fe400078e0208 */
[----:B------:R-:W-:Y:S02]  /*4d10*/  IMAD.IADD R11, R11, 0x1, -R9 ;  /* 0x000000010b0b7824 */ /* 0x000fe400078e0a09 */
[----:B--2---:R-:W-:-:S03]  /*4d20*/  FMUL R8, R29, R19 ;  /* 0x000000131d087220 */ /* 0x004fc60000400000 */
[----:B------:R-:W-:Y:S01]  /*4d30*/  ISETP.NE.AND P4, PT, R11, RZ, PT ;  /* 0x000000ff0b00720c */ /* 0x000fe20003f85270 */
[----:B------:R-:W-:-:S04]  /*4d40*/  FFMA R18, -R28, R8, R19 ;  /* 0x000000081c127223 */ /* 0x000fc80000000113 */
[----:B------:R-:W-:-:S04]  /*4d50*/  FFMA R18, R29, R18, R8 ;  /* 0x000000121d127223 */ /* 0x000fc80000000008 */
[----:B------:R-:W-:-:S04]  /*4d60*/  FFMA R21, -R28, R18, R19 ;  /* 0x000000121c157223 */ /* 0x000fc80000000113 */
[----:B------:R-:W-:-:S06]  /*4d70*/  FFMA.RZ R21, R29, R21, R18 ;  /* 0x000000151d157223 */ /* 0x000fcc000000c012 */
[----:B------:R-:W0:Y:S02]  /*4d80*/  FRND.TRUNC R21, R21 ;  /* 0x0000001500157307 */ /* 0x000e24000020d000 */
[----:B0-----:R-:W-:-:S05]  /*4d90*/  FFMA R8, -R28, R21, R19 ;  /* 0x000000151c087223 */ /* 0x001fca0000000113 */
[----:B------:R-:W-:-:S13]  /*4da0*/  ISETP.NE.AND P3, PT, R8, RZ, PT ;  /* 0x000000ff0800720c */ /* 0x000fda0003f65270 */
[----:B------:R-:W-:Y:S05]  /*4db0*/  @P3 BRA P4, `(.L_x_37) ;  /* 0xfffffffc00cc3947 */ /* 0x000fea000203ffff */
.L_x_36:
[----:B------:R-:W-:Y:S05]  /*4dc0*/  BSYNC.RECONVERGENT B1 ;  /* 0x0000000000017941 */ /* 0x000fea0003800200 */
.L_x_35:
[----:B------:R-:W-:-:S04]  /*4dd0*/  FMUL R9, R8, 1.1920928955078125e-07 ;  /* 0x3400000008097820 */ /* 0x000fc80000400000 */
[----:B------:R-:W-:-:S07]  /*4de0*/  FMUL R6, R6, R9 ;  /* 0x0000000906067220 */ /* 0x000fce0000400000 */
.L_x_31:
[----:B------:R-:W-:Y:S05]  /*4df0*/  BSYNC.RECONVERGENT B0 ;  /* 0x0000000000007941 */ /* 0x000fea0003800200 */
.L_x_30:
[----:B------:R-:W0:Y:S01]  /*4e00*/  LDC R9, c[0x0][0x3e0] ;  /* 0x0000f800ff097b82 */ /* 0x000e220000000800 */
[C---:B------:R-:W-:Y:S01]  /*4e10*/  FSETP.NAN.AND P3, PT, |R6|.reuse, |R6|, PT ;  /* 0x400000060600720b */ /* 0x040fe20003f68200 */
[----:B------:R-:W-:Y:S01]  /*4e20*/  BSSY.RECONVERGENT B0, `(.L_x_38) ;  /* 0x0000044000007945 */ /* 0x000fe20003800200 */
[----:B------:R-:W-:-:S04]  /*4e30*/  LOP3.LUT R17, R6, 0x80000000, R17, 0xb8, !PT ;  /* 0x8000000006117812 */ /* 0x000fc800078eb811 */
[----:B------:R-:W-:Y:S01]  /*4e40*/  FSEL R17, R6, R17, P3 ;  /* 0x0000001106117208 */ /* 0x000fe20001800000 */
[----:B------:R-:W-:-:S03]  /*4e50*/  FADD R6, |R16|, -RZ ;  /* 0x800000ff10067221 */ /* 0x000fc60000000200 */
[----:B------:R-:W-:Y:S02]  /*4e60*/  FSETP.GEU.AND P3, PT, R17, RZ, PT ;  /* 0x000000ff1100720b */ /* 0x000fe40003f6e000 */
[----:B0-----:R-:W-:-:S11]  /*4e70*/  FSETP.GEU.AND P4, PT, |R16|, |R9|, PT ;  /* 0x400000091000720b */ /* 0x001fd60003f8e200 */
[----:B------:R-:W-:Y:S02]  /*4e80*/  @!P3 FADD R17, R17, R10 ;  /* 0x0000000a1111b221 */ /* 0x000fe40000000000 */
        /* <DEDUP_REMOVED lines=29> */
.L_x_42:
[----:B------:R-:W-:Y:S05]  /*5060*/  BSYNC.RECONVERGENT B1 ;  /* 0x0000000000017941 */ /* 0x000fea0003800200 */
.L_x_41:
[----:B------:R-:W-:Y:S01]  /*5070*/  FFMA R6, R11, -|R9|, R6 ;  /* 0xc00000090b067223 */ /* 0x000fe20000000006 */
[----:B------:R-:W-:Y:S06]  /*5080*/  BRA `(.L_x_39) ;  /* 0x0000000000747947 */ /* 0x000fec0003800000 */
.L_x_40:
[----:B------:R-:W-:Y:S01]  /*5090*/  LOP3.LUT R11, R23, 0xff800000, RZ, 0xc0, !PT ;  /* 0xff800000170b7812 */ /* 0x000fe200078ec0ff */
[----:B------:R-:W-:Y:S01]  /*50a0*/  BSSY.RECONVERGENT B1, `(.L_x_43) ;  /* 0x0000019000017945 */ /* 0x000fe20003800200 */
[C---:B------:R-:W-:Y:S02]  /*50b0*/  ISETP.GT.U32.AND P3, PT, R6.reuse, 0x7f7fffff, PT ;  /* 0x7f7fffff0600780c */ /* 0x040fe40003f64070 */
        /* <DEDUP_REMOVED lines=10> */
.L_x_45:
[----:B------:R-:W-:-:S04]  /*5160*/  VIMNMX.U32 R11, PT, PT, R10, 0xb800000, PT ;  /* 0x0b8000000a0b7848 */ /* 0x000fc80003fe0000 */
[C---:B------:R-:W-:Y:S01]  /*5170*/  IADD3 R10, PT, PT, -R11.reuse, R10, RZ ;  /* 0x0000000a0b0a7210 */ /* 0x040fe20007ffe1ff */
[----:B------:R-:W-:-:S03]  /*5180*/  IMAD.IADD R19, R11, 0x1, R8 ;  /* 0x000000010b137824 */ /* 0x000fc600078e0208 */
[----:B------:R-:W-:Y:S01]  /*5190*/  ISETP.NE.AND P4, PT, R10, RZ, PT ;  /* 0x000000ff0a00720c */ /* 0x000fe20003f85270 */
[----:B-1----:R-:W-:-:S04]  /*51a0*/  FMUL R8, R27, R19 ;  /* 0x000000131b087220 */ /* 0x002fc80000400000 */
        /* <DEDUP_REMOVED lines=8> */
.L_x_44:
[----:B------:R-:W-:Y:S05]  /*5230*/  BSYNC.RECONVERGENT B1 ;  /* 0x0000000000017941 */ /* 0x000fea0003800200 */
.L_x_43:
[----:B------:R-:W-:-:S04]  /*5240*/  FMUL R11, R8, 1.1920928955078125e-07 ;  /* 0x34000000080b7820 */ /* 0x000fc80000400000 */
[----:B------:R-:W-:-:S07]  /*5250*/  FMUL R6, R6, R11 ;  /* 0x0000000b06067220 */ /* 0x000fce0000400000 */
.L_x_39:
[----:B------:R-:W-:Y:S05]  /*5260*/  BSYNC.RECONVERGENT B0 ;  /* 0x0000000000007941 */ /* 0x000fea0003800200 */
.L_x_38:
[----:B------:R-:W0:Y:S01]  /*5270*/  LDC R10, c[0x0][0x3e8] ;  /* 0x0000fa00ff0a7b82 */ /* 0x000e220000000800 */
[C---:B------:R-:W-:Y:S01]  /*5280*/  FSETP.NAN.AND P3, PT, |R6|.reuse, |R6|, PT ;  /* 0x400000060600720b */ /* 0x040fe20003f68200 */
[----:B------:R-:W-:Y:S01]  /*5290*/  BSSY.RECONVERGENT B2, `(.L_x_46) ;  /* 0x0000012000027945 */ /* 0x000fe20003800200 */
[----:B------:R-:W-:-:S04]  /*52a0*/  LOP3.LUT R11, R6, 0x80000000, R16, 0xb8, !PT ;  /* 0x80000000060b7812 */ /* 0x000fc800078eb810 */
[----:B------:R-:W-:-:S04]  /*52b0*/  FSEL R16, R6, R11, P3 ;  /* 0x0000000b06107208 */ /* 0x000fc80001800000 */
[----:B------:R-:W-:Y:S01]  /*52c0*/  FSETP.GEU.AND P4, PT, R16, RZ, PT ;  /* 0x000000ff1000720b */ /* 0x000fe20003f8e000 */
[----:B0-----:R-:W0:-:S12]  /*52d0*/  MUFU.RCP R8, R10 ;  /* 0x0000000a00087308 */ /* 0x001e180000001000 */
[----:B------:R-:W-:Y:S01]  /*52e0*/  @!P4 FADD R16, R16, R9 ;  /* 0x000000091010c221 */ /* 0x000fe20000000000 */
[----:B------:R-:W3:Y:S01]  /*52f0*/  FCHK P3, R17, R10 ;  /* 0x0000000a11007302 */ /* 0x000ee20000060000 */
[----:B0-----:R-:W-:-:S04]  /*5300*/  FFMA R11, R8, -R10, 1 ;  /* 0x3f800000080b7423 */ /* 0x001fc8000000080a */
[----:B------:R-:W-:-:S04]  /*5310*/  FFMA R8, R8, R11, R8 ;  /* 0x0000000b08087223 */ /* 0x000fc80000000008 */
[----:B------:R-:W-:-:S04]  /*5320*/  FFMA R6, R17, R8, RZ ;  /* 0x0000000811067223 */ /* 0x000fc800000000ff */
[----:B------:R-:W-:-:S04]  /*5330*/  FFMA R11, R6, -R10, R17 ;  /* 0x8000000a060b7223 */ /* 0x000fc80000000011 */
[----:B------:R-:W-:Y:S01]  /*5340*/  FFMA R9, R8, R11, R6 ;  /* 0x0000000b08097223 */ /* 0x000fe20000000006 */
[----:B---3--:R-:W-:Y:S06]  /*5350*/  @!P3 BRA `(.L_x_47) ;  /* 0x000000000014b947 */ /* 0x008fec0003800000 */
[----:B------:R-:W0:Y:S01]  /*5360*/  LDCU UR8, c[0x0][0x3e8] ;  /* 0x00007d00ff0877ac */ /* 0x000e220008000800 */
[----:B------:R-:W-:Y:S01]  /*5370*/  IMAD.MOV.U32 R45, RZ, RZ, R17 ;  /* 0x000000ffff2d7224 */ /* 0x000fe200078e0011 */
[----:B------:R-:W-:Y:S01]  /*5380*/  MOV R44, 0x53b0 ;  /* 0x000053b0002c7802 */ /* 0x000fe20000000f00 */
[----:B0-----:R-:W-:-:S07]  /*5390*/  IMAD.U32 R19, RZ, RZ, UR8 ;  /* 0x00000008ff137e24 */ /* 0x001fce000f8e00ff */
[----:B-12---:R-:W-:Y:S05]  /*53a0*/  CALL.REL.NOINC `($__internal_3_$__cuda_sm3x_div_rn_noftz_f32_slowpath) ;  /* 0x0000005400207944 */ /* 0x006fea0003c00000 */
.L_x_47:
[----:B------:R-:W-:Y:S05]  /*53b0*/  BSYNC.RECONVERGENT B2 ;  /* 0x0000000000027941 */ /* 0x000fea0003800200 */
.L_x_46:
[----:B------:R-:W0:Y:S01]  /*53c0*/  LDC R19, c[0x0][0x3ec] ;  /* 0x0000fb00ff137b82 */ /* 0x000e220000000800 */
[----:B------:R-:W3:Y:S01]  /*53d0*/  LDCU UR8, c[0x0][0x400] ;  /* 0x00008000ff0877ac */ /* 0x000ee20008000800 */
[----:B------:R-:W3:Y:S01]  /*53e0*/  F2I.TRUNC.NTZ R9, R9 ;  /* 0x0000000900097305 */ /* 0x000ee2000020f100 */
[----:B------:R-:W-:Y:S01]  /*53f0*/  BSSY.RECONVERGENT B2, `(.L_x_48) ;  /* 0x0000011000027945 */ /* 0x000fe20003800200 */
[----:B---3--:R-:W-:-:S04]  /*5400*/  ISETP.GE.AND P4, PT, R9, UR8, PT ;  /* 0x0000000809007c0c */ /* 0x008fc8000bf86270 */
[----:B------:R-:W-:Y:S02]  /*5410*/  SEL R41, R9, UR9, !P4 ;  /* 0x0000000909297c07 */ /* 0x000fe4000e000000 */
[----:B0-----:R-:W0:Y:S08]  /*5420*/  MUFU.RCP R6, R19 ;  /* 0x0000001300067308 */ /* 0x001e300000001000 */
        /* <DEDUP_REMOVED lines=12> */
[----:B------:R-:W-:-:S07]  /*54f0*/  IMAD.MOV.U32 R6, RZ, RZ, R9 ;  /* 0x000000ffff067224 */ /* 0x000fce00078e0009 */
.L_x_49:
[----:B------:R-:W-:Y:S05]  /*5500*/  BSYNC.RECONVERGENT B2 ;  /* 0x0000000000027941 */ /* 0x000fea0003800200 */
.L_x_48:
[----:B------:R-:W0:Y:S01]  /*5510*/  LDC.64 R18, c[0x0][0x400] ;  /* 0x00010000ff127b82 */ /* 0x000e220000000a00 */
[----:B------:R-:W0:Y:S01]  /*5520*/  F2I.TRUNC.NTZ R6, R6 ;  /* 0x0000000600067305 */ /* 0x000e22000020f100 */
[----:B------:R-:W-:Y:S01]  /*5530*/  BSSY.RECONVERGENT B2, `(.L_x_50) ;  /* 0x00004a0000027945 */ /* 0x000fe20003800200 */
[----:B0-----:R-:W-:-:S04]  /*5540*/  ISETP.GE.AND P3, PT, R6, R19, PT ;  /* 0x000000130600720c */ /* 0x001fc80003f66270 */
[----:B------:R-:W-:-:S05]  /*5550*/  SEL R8, R6, UR12, !P3 ;  /* 0x0000000c06087c07 */ /* 0x000fca000d800000 */
[----:B------:R-:W-:Y:S01]  /*5560*/  IMAD R8, R8, R18, R41 ;  /* 0x0000001208087224 */ /* 0x000fe200078e0229 */
[----:B------:R-:W-:Y:S06]  /*5570*/  @P2 BRA `(.L_x_51) ;  /* 0x0000001400c02947 */ /* 0x000fec0003800000 */
[----:B------:R-:W-:Y:S01]  /*5580*/  ISETP.NE.AND P0, PT, R36, RZ, PT ;  /* 0x000000ff2400720c */ /* 0x000fe20003f05270 */
[----:B------:R-:W-:-:S12]  /*5590*/  BSSY.RECONVERGENT B0, `(.L_x_52) ;  /* 0x0000009000007945 */ /* 0x000fd80003800200 */
[----:B------:R-:W-:Y:S05]  /*55a0*/  @P0 BRA `(.L_x_53) ;  /* 0x0000000000100947 */ /* 0x000fea0003800000 */
[----:B------:R-:W0:Y:S02]  /*55b0*/  LDC.64 R2, c[0x0][0x398] ;  /* 0x0000e600ff027b82 */ /* 0x000e240000000a00 */
[----:B0-----:R-:W-:-:S05]  /*55c0*/  IMAD.WIDE R2, R8, 0x4, R2 ;  /* 0x0000000408027825 */ /* 0x001fca00078e0202 */
[----:B------:R0:W-:Y:S01]  /*55d0*/  REDG.E.ADD.F32.FTZ.RN.STRONG.GPU desc[UR10][R2.64], R38 ;  /* 0x00000026020079a6 */ /* 0x0001e2000c12f30a */
[----:B------:R-:W-:Y:S05]  /*55e0*/  BRA `(.L_x_54) ;  /* 0x00000000000c7947 */ /* 0x000fea0003800000 */
.L_x_53:
[----:B------:R-:W0:Y:S02]  /*55f0*/  LDC.64 R2, c[0x0][0x3a0] ;  /* 0x0000e800ff027b82 */ /* 0x000e240000000a00 */
[----:B0-----:R-:W-:-:S05]  /*5600*/  IMAD.WIDE R2, R8, 0x4, R2 ;  /* 0x0000000408027825 */ /* 0x001fca00078e0202 */
[----:B------:R3:W-:Y:S02]  /*5610*/  REDG.E.ADD.F32.FTZ.RN.STRONG.GPU desc[UR10][R2.64], R38 ;  /* 0x00000026020079a6 */ /* 0x0007e4000c12f30a */
.L_x_54:
[----:B------:R-:W-:Y:S05]  /*5620*/  BSYNC.RECONVERGENT B0 ;  /* 0x0000000000007941 */ /* 0x000fea0003800200 */
.L_x_52:
[----:B------:R-:W4:Y:S01]  /*5630*/  LDCU UR8, c[0x0][0x3d8] ;  /* 0x00007b00ff0877ac */ /* 0x000f220008000800 */
[----:B0--3--:R-:W0:Y:S01]  /*5640*/  LDC.64 R2, c[0x0][0x3a8] ;  /* 0x0000ea00ff027b82 */ /* 0x009e220000000a00 */
[----:B----4-:R-:W-:-:S05]  /*5650*/  FMUL R38, R38, UR8 ;  /* 0x0000000826267c20 */ /* 0x010fca0008400000 */
[----:B------:R-:W-:Y:S01]  /*5660*/  FSETP.GEU.AND P0, PT, R38, 0.5, PT ;  /* 0x3f0000002600780b */ /* 0x000fe20003f0e000 */
[----:B0-----:R-:W-:Y:S01]  /*5670*/  IMAD.WIDE R2, R8, 0x4, R2 ;  /* 0x0000000408027825 */ /* 0x001fe200078e0202 */
[----:B------:R-:W-:Y:S04]  /*5680*/  BSSY.RELIABLE B0, `(.L_x_55) ;  /* 0x0000029000007945 */ /* 0x000fe80003800100 */
[----:B------:R0:W-:Y:S07]  /*5690*/  REDG.E.ADD.F32.FTZ.RN.STRONG.GPU desc[UR10][R2.64], R38 ;  /* 0x00000026020079a6 */ /* 0x0001ee000c12f30a */
[----:B------:R-:W-:Y:S05]  /*56a0*/  @P0 BRA `(.L_x_56) ;  /* 0x0000000000800947 */ /* 0x000fea0003800000 */
[----:B------:R-:W3:Y:S04]  /*56b0*/  LDL.64 R6, [R1+0x20] ;  /* 0x0000200001067983 */ /* 0x000ee80000100a00 */
[----:B0-----:R-:W4:Y:S04]  /*56c0*/  LDL.64 R2, [R1+0x30] ;  /* 0x0000300001027983 */ /* 0x001f280000100a00 */
[----:B------:R-:W5:Y:S01]  /*56d0*/  LDL.64 R8, [R1+0x28] ;  /* 0x0000280001087983 */ /* 0x000f620000100a00 */
[----:B------:R-:W-:Y:S01]  /*56e0*/  IMAD.MOV.U32 R20, RZ, RZ, 0x2f800000 ;  /* 0x2f800000ff147424 */ /* 0x000fe200078e00ff */
[----:B---3--:R-:W-:Y:S01]  /*56f0*/  SHF.R.U32.HI R4, RZ, 0x2, R7 ;  /* 0x00000002ff047819 */ /* 0x008fe20000011607 */
[----:B------:R-:W-:-:S03]  /*5700*/  VIADD R6, R6, 0x587c5 ;  /* 0x000587c506067836 */ /* 0x000fc60000000000 */
[----:B------:R-:W-:Y:S01]  /*5710*/  LOP3.LUT R4, R4, R7, RZ, 0x3c, !PT ;  /* 0x0000000704047212 */ /* 0x000fe200078e3cff */
[----:B----4-:R-:W-:Y:S02]  /*5720*/  IMAD.SHL.U32 R5, R3, 0x10, RZ ;  /* 0x0000001003057824 */ /* 0x010fe400078e00ff */
[----:B------:R-:W-:Y:S02]  /*5730*/  IMAD.MOV.U32 R11, RZ, RZ, R2 ;  /* 0x000000ffff0b7224 */ /* 0x000fe400078e0002 */
[----:B------:R-:W-:Y:S02]  /*5740*/  IMAD.SHL.U32 R7, R4, 0x2, RZ ;  /* 0x0000000204077824 */ /* 0x000fe400078e00ff */
[----:B-----5:R-:W-:-:S03]  /*5750*/  IMAD.MOV.U32 R10, RZ, RZ, R9 ;  /* 0x000000ffff0a7224 */ /* 0x020fc600078e0009 */
[----:B------:R-:W-:Y:S01]  /*5760*/  LOP3.LUT R4, R4, R7, R5, 0x96, !PT ;  /* 0x0000000704047212 */ /* 0x000fe200078e9605 */
[----:B------:R-:W-:Y:S01]  /*5770*/  IMAD.MOV.U32 R7, RZ, RZ, R8 ;  /* 0x000000ffff077224 */ /* 0x000fe200078e0008 */
[----:B------:R3:W-:Y:S02]  /*5780*/  STL.64 [R1+0x28], R10 ;  /* 0x0000280a01007387 */ /* 0x0007e40000100a00 */
[----:B------:R-:W-:Y:S01]  /*5790*/  LOP3.LUT R5, R4, R3, RZ, 0x3c, !PT ;  /* 0x0000000304057212 */ /* 0x000fe200078e3cff */
[----:B------:R-:W-:Y:S01]  /*57a0*/  IMAD.MOV.U32 R4, RZ, RZ, R3 ;  /* 0x000000ffff047224 */ /* 0x000fe200078e0003 */
[----:B------:R3:W-:Y:S03]  /*57b0*/  STL.64 [R1+0x20], R6 ;  /* 0x0000200601007387 */ /* 0x0007e60000100a00 */
[----:B------:R-:W-:Y:S01]  /*57c0*/  IMAD.IADD R19, R5, 0x1, R6 ;  /* 0x0000000105137824 */ /* 0x000fe200078e0206 */
[----:B------:R3:W-:Y:S04]  /*57d0*/  STL.64 [R1+0x30], R4 ;  /* 0x0000300401007387 */ /* 0x0007e80000100a00 */
[----:B------:R-:W-:-:S05]  /*57e0*/  I2FP.F32.U32 R19, R19 ;  /* 0x0000001300137245 */ /* 0x000fca0000201000 */
[----:B------:R-:W-:-:S04]  /*57f0*/  FFMA R19, R19, R20, 1.1641532182693481445e-10 ;  /* 0x2f00000013137423 */ /* 0x000fc80000000014 */
[----:B------:R-:W-:-:S05]  /*5800*/  FADD R19, -R19, 1 ;  /* 0x3f80000013137421 */ /* 0x000fca0000000100 */
[----:B------:R-:W-:Y:S01]  /*5810*/  FSETP.GT.AND P0, PT, R19, R38, PT ;  /* 0x000000261300720b */ /* 0x000fe20003f04000 */
[----:B------:R-:W-:-:S12]  /*5820*/  IMAD.MOV.U32 R38, RZ, RZ, RZ ;  /* 0x000000ffff267224 */ /* 0x000fd800078e00ff */
[----:B------:R-:W-:Y:S05]  /*5830*/  @P0 BREAK.RELIABLE B0 ;  /* 0x0000000000000942 */ /* 0x000fea0003800100 */
[----:B---3--:R-:W-:Y:S05]  /*5840*/  @P0 BRA `(.L_x_57) ;  /* 0x0000000c00ac0947 */ /* 0x008fea0003800000 */
[----:B------:R-:W-:Y:S02]  /*5850*/  IMAD.MOV.U32 R7, RZ, RZ, R8 ;  /* 0x000000ffff077224 */ /* 0x000fe400078e0008 */
[----:B------:R-:W-:Y:S02]  /*5860*/  IMAD.MOV.U32 R8, RZ, RZ, R9 ;  /* 0x000000ffff087224 */ /* 0x000fe400078e0009 */
[----:B------:R-:W-:Y:S02]  /*5870*/  IMAD.MOV.U32 R9, RZ, RZ, R2 ;  /* 0x000000ffff097224 */ /* 0x000fe400078e0002 */
[----:B------:R-:W-:Y:S02]  /*5880*/  IMAD.MOV.U32 R4, RZ, RZ, R3 ;  /* 0x000000ffff047224 */ /* 0x000fe400078e0003 */
[----:B------:R-:W-:Y:S01]  /*5890*/  IMAD.MOV.U32 R38, RZ, RZ, 0x3f800000 ;  /* 0x3f800000ff267424 */ /* 0x000fe200078e00ff */
[----:B------:R-:W-:Y:S06]  /*58a0*/  BRA `(.L_x_58) ;  /* 0x0000000000187947 */ /* 0x000fec0003800000 */
.L_x_56:
[----:B------:R-:W-:-:S13]  /*58b0*/  FSETP.GT.AND P0, PT, R38, RZ, PT ;  /* 0x000000ff2600720b */ /* 0x000fda0003f04000 */
[----:B------:R-:W-:Y:S05]  /*58c0*/  @!P0 BREAK.RELIABLE B0 ;  /* 0x0000000000008942 */ /* 0x000fea0003800100 */
[----:B------:R-:W-:Y:S05]  /*58d0*/  @!P0 BRA `(.L_x_57) ;  /* 0x0000000c00888947 */ /* 0x000fea0003800000 */
[----:B------:R3:W5:Y:S04]  /*58e0*/  LDL.64 R6, [R1+0x20] ;  /* 0x0000200001067983 */ /* 0x0007680000100a00 */
[----:B------:R3:W5:Y:S04]  /*58f0*/  LDL.64 R8, [R1+0x28] ;  /* 0x0000280001087983 */ /* 0x0007680000100a00 */
[----:B------:R3:W5:Y:S02]  /*5900*/  LDL.64 R4, [R1+0x30] ;  /* 0x0000300001047983 */ /* 0x0007640000100a00 */
.L_x_58:
[----:B------:R-:W-:Y:S05]  /*5910*/  BSYNC.RELIABLE B0 ;  /* 0x0000000000007941 */ /* 0x000fea0003800100 */
.L_x_55:
[----:B0----5:R-:W-:Y:S01]  /*5920*/  SHF.R.U32.HI R2, RZ, 0x2, R7 ;  /* 0x00000002ff027819 */ /* 0x021fe20000011607 */
[----:B------:R-:W-:Y:S01]  /*5930*/  STL.64 [R1+0x28], R4 ;  /* 0x0000280401007387 */ /* 0x000fe20000100a00 */
[----:B------:R-:W-:Y:S01]  /*5940*/  SHF.L.U32 R3, R5, 0x4, RZ ;  /* 0x0000000405037819 */ /* 0x000fe200000006ff */
[----:B------:R-:W-:Y:S01]  /*5950*/  BSSY.RECONVERGENT B0, `(.L_x_59) ;  /* 0x000005d000007945 */ /* 0x000fe20003800200 */
[----:B------:R-:W-:Y:S02]  /*5960*/  LOP3.LUT R2, R2, R7, RZ, 0x3c, !PT ;  /* 0x0000000702027212 */ /* 0x000fe400078e3cff */
[----:B------:R-:W-:-:S03]  /*5970*/  SHF.R.U32.HI R11, RZ, 0x2, R8 ;  /* 0x00000002ff0b7819 */ /* 0x000fc60000011608 */
[----:B------:R-:W-:Y:S01]  /*5980*/  IMAD.SHL.U32 R7, R2, 0x2, RZ ;  /* 0x0000000202077824 */ /* 0x000fe200078e00ff */
[----:B------:R-:W-:-:S04]  /*5990*/  LOP3.LUT R11, R11, R8, RZ, 0x3c, !PT ;  /* 0x000000080b0b7212 */ /* 0x000fc800078e3cff */
[----:B------:R-:W-:Y:S01]  /*59a0*/  LOP3.LUT R2, R2, R7, R3, 0x96, !PT ;  /* 0x0000000702027212 */ /* 0x000fe200078e9603 */
[----:B------:R-:W-:-:S03]  /*59b0*/  IMAD.SHL.U32 R3, R11, 0x2, RZ ;  /* 0x000000020b037824 */ /* 0x000fc600078e00ff */
[----:B------:R-:W-:-:S05]  /*59c0*/  LOP3.LUT R2, R2, R5, RZ, 0x3c, !PT ;  /* 0x0000000502027212 */ /* 0x000fca00078e3cff */
[----:B------:R-:W-:-:S05]  /*59d0*/  IMAD.SHL.U32 R8, R2, 0x10, RZ ;  /* 0x0000001002087824 */ /* 0x000fca00078e00ff */
[----:B------:R-:W-:Y:S01]  /*59e0*/  LOP3.LUT R3, R11, R3, R8, 0x96, !PT ;  /* 0x000000030b037212 */ /* 0x000fe200078e9608 */
[C---:B------:R-:W-:Y:S01]  /*59f0*/  VIADD R8, R6.reuse, 0xb0f8a ;  /* 0x000b0f8a06087836 */ /* 0x040fe20000000000 */
[----:B------:R-:W-:Y:S01]  /*5a00*/  IADD3 R6, PT, PT, R6, 0x587c5, R2 ;  /* 0x000587c506067810 */ /* 0x000fe20007ffe002 */
[----:B------:R-:W-:Y:S01]  /*5a10*/  IMAD.MOV.U32 R11, RZ, RZ, 0x2f800000 ;  /* 0x2f800000ff0b7424 */ /* 0x000fe200078e00ff */
[----:B------:R-:W-:Y:S02]  /*5a20*/  LOP3.LUT R3, R3, R2, RZ, 0x3c, !PT ;  /* 0x0000000203037212 */ /* 0x000fe400078e3cff */
[----:B------:R-:W-:Y:S01]  /*5a30*/  I2FP.F32.U32 R6, R6 ;  /* 0x0000000600067245 */ /* 0x000fe20000201000 */
[----:B------:R0:W-:Y:S02]  /*5a40*/  STL.64 [R1+0x20], R8 ;  /* 0x0000200801007387 */ /* 0x0001e40000100a00 */
[----:B------:R-:W-:Y:S02]  /*5a50*/  IMAD.IADD R7, R3, 0x1, R8 ;  /* 0x0000000103077824 */ /* 0x000fe400078e0208 */
[----:B------:R4:W-:Y:S03]  /*5a60*/  STL.64 [R1+0x30], R2 ;  /* 0x0000300201007387 */ /* 0x0009e60000100a00 */
[----:B------:R-:W-:-:S05]  /*5a70*/  I2FP.F32.U32 R7, R7 ;  /* 0x0000000700077245 */ /* 0x000fca0000201000 */
[-C--:B------:R-:W-:Y:S01]  /*5a80*/  FFMA R7, R7, R11.reuse, 1.1641532182693481445e-10 ;  /* 0x2f00000007077423 */ /* 0x080fe2000000000b */
[----:B------:R-:W-:-:S03]  /*5a90*/  FFMA R11, R6, R11, 1.1641532182693481445e-10 ;  /* 0x2f000000060b7423 */ /* 0x000fc6000000000b */
[----:B------:R-:W-:Y:S01]  /*5aa0*/  FADD R7, -R7, 1 ;  /* 0x3f80000007077421 */ /* 0x000fe20000000100 */
[----:B------:R-:W-:-:S03]  /*5ab0*/  FADD R11, -R11, 1 ;  /* 0x3f8000000b0b7421 */ /* 0x000fc60000000100 */
[----:B------:R-:W-:-:S04]  /*5ac0*/  FMUL R10, R7, 6.2831854820251464844 ;  /* 0x40c90fdb070a7820 */ /* 0x000fc80000400000 */
[C---:B------:R-:W-:Y:S01]  /*5ad0*/  FMUL R19, R10.reuse, 0.63661974668502807617 ;  /* 0x3f22f9830a137820 */ /* 0x040fe20000400000 */
[----:B------:R-:W-:-:S05]  /*5ae0*/  FSETP.GE.AND P0, PT, |R10|, 105615, PT ;  /* 0x47ce47800a00780b */ /* 0x000fca0003f06200 */
[----:B------:R-:W1:Y:S02]  /*5af0*/  F2I.NTZ R19, R19 ;  /* 0x0000001300137305 */ /* 0x000e640000203100 */
[----:B-1----:R-:W-:-:S05]  /*5b00*/  I2FP.F32.S32 R7, R19 ;  /* 0x0000001300077245 */ /* 0x002fca0000201400 */
[----:B------:R-:W-:-:S04]  /*5b10*/  FFMA R18, R7, -1.5707962512969970703, R10 ;  /* 0xbfc90fda07127823 */ /* 0x000fc8000000000a */
[----:B------:R-:W-:-:S04]  /*5b20*/  FFMA R18, R7, -7.5497894158615963534e-08, R18 ;  /* 0xb3a2216807127823 */ /* 0x000fc80000000012 */
[----:B------:R-:W-:Y:S01]  /*5b30*/  FFMA R6, R7, -5.3903029534742383927e-15, R18 ;  /* 0xa7c234c507067823 */ /* 0x000fe20000000012 */
[----:B------:R-:W-:-:S03]  /*5b40*/  IMAD.MOV.U32 R7, RZ, RZ, R19 ;  /* 0x000000ffff077224 */ /* 0x000fc600078e0013 */
[----:B0-----:R-:W-:Y:S01]  /*5b50*/  IMAD.MOV.U32 R8, RZ, RZ, R6 ;  /* 0x000000ffff087224 */ /* 0x001fe200078e0006 */
[----:B----4-:R-:W-:Y:S06]  /*5b60*/  @!P0 BRA `(.L_x_60) ;  /* 0x0000000000ec8947 */ /* 0x010fec0003800000 */
[----:B------:R-:W-:-:S13]  /*5b70*/  FSETP.NEU.AND P1, PT, |R10|, +INF , PT ;  /* 0x7f8000000a00780b */ /* 0x000fda0003f2d200 */
[----:B------:R-:W-:Y:S01]  /*5b80*/  @!P1 FMUL R8, RZ, R10 ;  /* 0x0000000aff089220 */ /* 0x000fe20000400000 */
[----:B------:R-:W-:Y:S01]  /*5b90*/  @!P1 IMAD.MOV.U32 R19, RZ, RZ, RZ ;  /* 0x000000ffff139224 */ /* 0x000fe200078e00ff */
[----:B------:R-:W-:Y:S06]  /*5ba0*/  @!P1 BRA `(.L_x_60) ;  /* 0x0000000000dc9947 */ /* 0x000fec0003800000 */
[----:B------:R-:W0:Y:S01]  /*5bb0*/  LDCU.64 UR14, c[0x4][0x40] ;  /* 0x01000800ff0e77ac */ /* 0x000e220008000a00 */
[----:B------:R-:W-:Y:S01]  /*5bc0*/  IMAD.SHL.U32 R2, R10, 0x100, RZ ;  /* 0x000001000a027824 */ /* 0x000fe200078e00ff */
[----:B------:R-:W-:Y:S01]  /*5bd0*/  BSSY.RECONVERGENT B1, `(.L_x_61) ;  /* 0x0000015000017945 */ /* 0x000fe20003800200 */
[----:B------:R-:W-:Y:S02]  /*5be0*/  IMAD.MOV.U32 R18, RZ, RZ, RZ ;  /* 0x000000ffff127224 */ /* 0x000fe400078e00ff */
[----:B------:R-:W-:Y:S01]  /*5bf0*/  IMAD.MOV.U32 R35, RZ, RZ, RZ ;  /* 0x000000ffff237224 */ /* 0x000fe200078e00ff */
[----:B------:R-:W-:Y:S01]  /*5c00*/  LOP3.LUT R37, R2, 0x80000000, RZ, 0xfc, !PT ;  /* 0x8000000002257812 */ /* 0x000fe200078efcff */
[----:B------:R-:W-:Y:S02]  /*5c10*/  IMAD.MOV.U32 R9, RZ, RZ, RZ ;  /* 0x000000ffff097224 */ /* 0x000fe400078e00ff */
[----:B------:R-:W-:Y:S02]  /*5c20*/  IMAD.MOV.U32 R8, RZ, RZ, R1 ;  /* 0x000000ffff087224 */ /* 0x000fe400078e0001 */
[----:B0-----:R-:W-:-:S02]  /*5c30*/  IMAD.U32 R20, RZ, RZ, UR14 ;  /* 0x0000000eff147e24 */ /* 0x001fc4000f8e00ff */
[----:B------:R-:W-:-:S07]  /*5c40*/  IMAD.U32 R21, RZ, RZ, UR15 ;  /* 0x0000000fff157e24 */ /* 0x000fce000f8e00ff */
.L_x_62:
[----:B------:R-:W-:Y:S02]  /*5c50*/  IMAD.MOV.U32 R2, RZ, RZ, R20 ;  /* 0x000000ffff027224 */ /* 0x000fe400078e0014 */
[----:B------:R-:W-:-:S05]  /*5c60*/  IMAD.MOV.U32 R3, RZ, RZ, R21 ;  /* 0x000000ffff037224 */ /* 0x000fca00078e0015 */
[----:B------:R-:W4:Y:S01]  /*5c70*/  LDG.E.CONSTANT R4, desc[UR10][R2.64] ;  /* 0x0000000a02047981 */ /* 0x000f22000c1e9900 */
[----:B------:R-:W-:Y:S01]  /*5c80*/  VIADD R9, R9, 0x1 ;  /* 0x0000000109097836 */ /* 0x000fe20000000000 */
[----:B------:R-:W-:-:S04]  /*5c90*/  IADD3 R20, P3, PT, R20, 0x4, RZ ;  /* 0x0000000414147810 */ /* 0x000fc80007f7e0ff */
[----:B------:R-:W-:Y:S01]  /*5ca0*/  ISETP.NE.AND P1, PT, R9, 0x6, PT ;  /* 0x000000060900780c */ /* 0x000fe20003f25270 */
[----:B------:R-:W-:Y:S02]  /*5cb0*/  IMAD.X R21, RZ, RZ, R21, P3 ;  /* 0x000000ffff157224 */ /* 0x000fe400018e0615 */
[----:B----4-:R-:W-:-:S03]  /*5cc0*/  IMAD.WIDE.U32 R4, R4, R37, RZ ;  /* 0x0000002504047225 */ /* 0x010fc600078e00ff */
[----:B------:R-:W-:-:S04]  /*5cd0*/  IADD3 R19, P2, PT, R4, R18, RZ ;  /* 0x0000001204137210 */ /* 0x000fc80007f5e0ff */
[----:B------:R-:W-:Y:S01]  /*5ce0*/  IADD3.X R18, PT, PT, R5, R35, RZ, P2, !PT ;  /* 0x0000002305127210 */ /* 0x000fe200017fe4ff */
[----:B------:R0:W-:Y:S02]  /*5cf0*/  STL [R8], R19 ;  /* 0x0000001308007387 */ /* 0x0001e40000100800 */
[----:B0-----:R-:W-:Y:S01]  /*5d00*/  VIADD R8, R8, 0x4 ;  /* 0x0000000408087836 */ /* 0x001fe20000000000 */
[----:B------:R-:W-:Y:S06]  /*5d10*/  @P1 BRA `(.L_x_62) ;  /* 0xfffffffc00cc1947 */ /* 0x000fec000383ffff */
[----:B------:R-:W-:Y:S05]  /*5d20*/  BSYNC.RECONVERGENT B1 ;  /* 0x0000000000017941 */ /* 0x000fea0003800200 */
.L_x_61:
[----:B------:R-:W-:Y:S01]  /*5d30*/  SHF.R.U32.HI R4, RZ, 0x17, R10 ;  /* 0x00000017ff047819 */ /* 0x000fe2000001160a */
[----:B------:R0:W-:Y:S03]  /*5d40*/  STL [R1+0x18], R18 ;  /* 0x0000181201007387 */ /* 0x0001e60000100800 */
[C---:B------:R-:W-:Y:S02]  /*5d50*/  LOP3.LUT R2, R4.reuse, 0xe0, RZ, 0xc0, !PT ;  /* 0x000000e004027812 */ /* 0x040fe400078ec0ff */
[----:B------:R-:W-:-:S03]  /*5d60*/  LOP3.LUT P1, RZ, R4, 0x1f, RZ, 0xc0, !PT ;  /* 0x0000001f04ff7812 */ /* 0x000fc6000782c0ff */
[----:B------:R-:W-:-:S05]  /*5d70*/  VIADD R2, R2, 0xffffff80 ;  /* 0xffffff8002027836 */ /* 0x000fca0000000000 */
[----:B------:R-:W-:-:S05]  /*5d80*/  SHF.R.U32.HI R2, RZ, 0x5, R2 ;  /* 0x00000005ff027819 */ /* 0x000fca0000011602 */
[----:B------:R-:W-:-:S05]  /*5d90*/  IMAD R5, R2, -0x4, R1 ;  /* 0xfffffffc02057824 */ /* 0x000fca00078e0201 */
[----:B------:R-:W4:Y:S04]  /*5da0*/  LDL R8, [R5+0x18] ;  /* 0x0000180005087983 */ /* 0x000f280000100800 */
[----:B------:R-:W4:Y:S04]  /*5db0*/  LDL R3, [R5+0x14] ;  /* 0x0000140005037983 */ /* 0x000f280000100800 */
[----:B------:R-:W5:Y:S01]  /*5dc0*/  @P1 LDL R2, [R5+0x10] ;  /* 0x0000100005021983 */ /* 0x000f620000100800 */
[----:B------:R-:W-:Y:S01]  /*5dd0*/  LOP3.LUT R4, R4, 0x1f, RZ, 0xc0, !PT ;  /* 0x0000001f04047812 */ /* 0x000fe200078ec0ff */
[----:B------:R-:W-:Y:S01]  /*5de0*/  UMOV UR14, 0x54442d19 ;  /* 0x54442d19000e7882 */ /* 0x000fe20000000000 */
[----:B------:R-:W-:-:S02]  /*5df0*/  UMOV UR15, 0x3bf921fb ;  /* 0x3bf921fb000f7882 */ /* 0x000fc40000000000 */
[-C--:B----4-:R-:W-:Y:S02]  /*5e00*/  @P1 SHF.L.W.U32.HI R8, R3, R4.reuse, R8 ;  /* 0x0000000403081219 */ /* 0x090fe40000010e08 */
[----:B-----5:R-:W-:Y:S02]  /*5e10*/  @P1 SHF.L.W.U32.HI R3, R2, R4, R3 ;  /* 0x0000000402031219 */ /* 0x020fe40000010e03 */
[----:B------:R-:W-:Y:S02]  /*5e20*/  ISETP.GE.AND P1, PT, R10, RZ, PT ;  /* 0x000000ff0a00720c */ /* 0x000fe40003f26270 */
[C-C-:B------:R-:W-:Y:S01]  /*5e30*/  SHF.L.W.U32.HI R9, R3.reuse, 0x2, R8.reuse ;  /* 0x0000000203097819 */ /* 0x140fe20000010e08 */
[----:B------:R-:W-:Y:S01]  /*5e40*/  IMAD.SHL.U32 R3, R3, 0x4, RZ ;  /* 0x0000000403037824 */ /* 0x000fe200078e00ff */
[----:B------:R-:W-:Y:S02]  /*5e50*/  SHF.R.U32.HI R8, RZ, 0x1e, R8 ;  /* 0x0000001eff087819 */ /* 0x000fe40000011608 */
[----:B------:R-:W-:-:S02]  /*5e60*/  SHF.R.S32.HI R4, RZ, 0x1f, R9 ;  /* 0x0000001fff047819 */ /* 0x000fc40000011409 */
[C---:B------:R-:W-:Y:S02]  /*5e70*/  LEA.HI R19, R9.reuse, R8, RZ, 0x1 ;  /* 0x0000000809137211 */ /* 0x040fe400078f08ff */
[C---:B------:R-:W-:Y:S02]  /*5e80*/  LOP3.LUT R2, R4.reuse, R3, RZ, 0x3c, !PT ;  /* 0x0000000304027212 */ /* 0x040fe400078e3cff */
[----:B------:R-:W-:Y:S01]  /*5e90*/  LOP3.LUT R3, R4, R9, RZ, 0x3c, !PT ;  /* 0x0000000904037212 */ /* 0x000fe200078e3cff */
[----:B------:R-:W-:Y:S01]  /*5ea0*/  IMAD.MOV R8, RZ, RZ, -R19 ;  /* 0x000000ffff087224 */ /* 0x000fe200078e0a13 */
[----:B0-----:R-:W-:-:S03]  /*5eb0*/  LOP3.LUT R18, R9, R10, RZ, 0x3c, !PT ;  /* 0x0000000a09127212 */ /* 0x001fc600078e3cff */
[----:B------:R-:W-:Y:S01]  /*5ec0*/  @!P1 IMAD.MOV.U32 R19, RZ, RZ, R8 ;  /* 0x000000ffff139224 */ /* 0x000fe200078e0008 */
[----:B------:R-:W0:Y:S01]  /*5ed0*/  I2F.F64.S64 R2, R2 ;  /* 0x0000000200027312 */ /* 0x000e220000301c00 */
[----:B------:R-:W-:Y:S01]  /*5ee0*/  ISETP.GE.AND P2, PT, R18, RZ, PT ;  /* 0x000000ff1200720c */ /* 0x000fe20003f46270 */
[----:B0-----:R-:W-:-:S10]  /*5ef0*/  DMUL R4, R2, UR14 ;  /* 0x0000000e02047c28 */ /* 0x001fd40008000000 */
[----:B------:R-:W0:Y:S02]  /*5f00*/  F2F.F32.F64 R4, R4 ;  /* 0x0000000400047310 */ /* 0x000e240000301000 */
[----:B0-----:R-:W-:-:S07]  /*5f10*/  FSEL R8, -R4, R4, !P2 ;  /* 0x0000000404087208 */ /* 0x001fce0005000100 */
.L_x_60:
[----:B------:R-:W-:Y:S05]  /*5f20*/  BSYNC.RECONVERGENT B0 ;  /* 0x0000000000007941 */ /* 0x000fea0003800200 */
.L_x_59:
[----:B------:R-:W-:Y:S02]  /*5f30*/  IMAD.MOV.U32 R3, RZ, RZ, 0x37cbac00 ;  /* 0x37cbac00ff037424 */ /* 0x000fe400078e00ff */
[----:B------:R-:W-:Y:S01]  /*5f40*/  FMUL R2, R8, R8 ;  /* 0x0000000808027220 */ /* 0x000fe20000400000 */
[C---:B------:R-:W-:Y:S01]  /*5f50*/  LOP3.LUT R4, R19.reuse, 0x1, RZ, 0xc0, !PT ;  /* 0x0000000113047812 */ /* 0x040fe200078ec0ff */
[----:B------:R-:W-:Y:S01]  /*5f60*/  IMAD.MOV.U32 R5, RZ, RZ, 0x3d2aaabb ;  /* 0x3d2aaabbff057424 */ /* 0x000fe200078e00ff */
[----:B------:R-:W-:Y:S01]  /*5f70*/  LOP3.LUT P2, RZ, R19, 0x2, RZ, 0xc0, !PT ;  /* 0x0000000213ff7812 */ /* 0x000fe2000784c0ff */
[----:B------:R-:W-:Y:S01]  /*5f80*/  FFMA R3, R2, R3, -0.0013887860113754868507 ;  /* 0xbab607ed02037423 */ /* 0x000fe20000000003 */
[----:B------:R-:W-:Y:S01]  /*5f90*/  ISETP.NE.U32.AND P1, PT, R4, 0x1, PT ;  /* 0x000000010400780c */ /* 0x000fe20003f25070 */
[----:B------:R-:W-:Y:S01]  /*5fa0*/  IMAD.MOV.U32 R4, RZ, RZ, 0x3effffff ;  /* 0x3effffffff047424 */ /* 0x000fe200078e00ff */
[----:B------:R-:W-:Y:S02]  /*5fb0*/  BSSY.RECONVERGENT B0, `(.L_x_63) ;  /* 0x000003f000007945 */ /* 0x000fe40003800200 */
[----:B------:R-:W-:-:S02]  /*5fc0*/  FSEL R3, R3, -0.00019574658654164522886, !P1 ;  /* 0xb94d415303037808 */ /* 0x000fc40004800000 */
[----:B------:R-:W-:Y:S02]  /*5fd0*/  FSEL R5, R5, 0.0083327032625675201416, !P1 ;  /* 0x3c0885e405057808 */ /* 0x000fe40004800000 */
[----:B------:R-:W-:Y:S02]  /*5fe0*/  FSEL R37, R8, 1, P1 ;  /* 0x3f80000008257808 */ /* 0x000fe40000800000 */
[----:B------:R-:W-:Y:S01]  /*5ff0*/  FSEL R8, -R4, -0.16666662693023681641, !P1 ;  /* 0xbe2aaaa804087808 */ /* 0x000fe20004800100 */
[C---:B------:R-:W-:Y:S02]  /*6000*/  FFMA R3, R2.reuse, R3, R5 ;  /* 0x0000000302037223 */ /* 0x040fe40000000005 */
[C---:B------:R-:W-:Y:S02]  /*6010*/  FFMA R4, R2.reuse, R37, RZ ;  /* 0x0000002502047223 */ /* 0x040fe400000000ff */
[----:B------:R-:W-:-:S04]  /*6020*/  FFMA R3, R2, R3, R8 ;  /* 0x0000000302037223 */ /* 0x000fc80000000008 */
[----:B------:R-:W-:-:S04]  /*6030*/  FFMA R37, R4, R3, R37 ;  /* 0x0000000304257223 */ /* 0x000fc80000000025 */
[----:B------:R-:W-:Y:S01]  /*6040*/  @P2 FADD R37, RZ, -R37 ;  /* 0x80000025ff252221 */ /* 0x000fe20000000000 */
[----:B------:R-:W-:Y:S06]  /*6050*/  @!P0 BRA `(.L_x_64) ;  /* 0x0000000000d08947 */ /* 0x000fec0003800000 */
[----:B------:R-:W-:-:S13]  /*6060*/  FSETP.NEU.AND P0, PT, |R10|, +INF , PT ;  /* 0x7f8000000a00780b */ /* 0x000fda0003f0d200 */
[----:B------:R-:W-:Y:S01]  /*6070*/  @!P0 FMUL R6, RZ, R10 ;  /* 0x0000000aff068220 */ /* 0x000fe20000400000 */
[----:B------:R-:W-:Y:S01]  /*6080*/  @!P0 IMAD.MOV.U32 R7, RZ, RZ, RZ ;  /* 0x000000ffff078224 */ /* 0x000fe200078e00ff */
[----:B------:R-:W-:Y:S06]  /*6090*/  @!P0 BRA `(.L_x_64) ;  /* 0x0000000000c08947 */ /* 0x000fec0003800000 */
[----:B------:R-:W-:Y:S01]  /*60a0*/  IMAD.SHL.U32 R2, R10, 0x100, RZ ;  /* 0x000001000a027824 */ /* 0x000fe200078e00ff */
[----:B------:R-:W-:Y:S01]  /*60b0*/  BSSY.RECONVERGENT B1, `(.L_x_65) ;  /* 0x000000f000017945 */ /* 0x000fe20003800200 */
[----:B------:R-:W-:Y:S01]  /*60c0*/  CS2R R8, SRZ ;  /* 0x0000000000087805 */ /* 0x000fe2000001ff00 */
[----:B------:R-:W-:Y:S02]  /*60d0*/  IMAD.MOV.U32 R6, RZ, RZ, RZ ;  /* 0x000000ffff067224 */ /* 0x000fe400078e00ff */
[----:B------:R-:W-:-:S07]  /*60e0*/  LOP3.LUT R19, R2, 0x80000000, RZ, 0xfc, !PT ;  /* 0x8000000002137812 */ /* 0x000fce00078efcff */
.L_x_66:
[----:B0-----:R-:W0:Y:S02]  /*60f0*/  LDC.64 R2, c[0x4][0x40] ;  /* 0x01001000ff027b82 */ /* 0x001e240000000a00 */
[----:B0-----:R-:W-:-:S05]  /*6100*/  IMAD.WIDE.U32 R4, R6, 0x4, R2 ;  /* 0x0000000406047825 */ /* 0x001fca00078e0002 */
[----:B------:R-:W4:Y:S01]  /*6110*/  LDG.E.CONSTANT R2, desc[UR10][R4.64] ;  /* 0x0000000a04027981 */ /* 0x000f22000c1e9900 */
[C---:B------:R-:W-:Y:S02]  /*6120*/  IMAD R7, R6.reuse, 0x4, R1 ;  /* 0x0000000406077824 */ /* 0x040fe400078e0201 */
[----:B------:R-:W-:-:S05]  /*6130*/  VIADD R6, R6, 0x1 ;  /* 0x0000000106067836 */ /* 0x000fca0000000000 */
[----:B------:R-:W-:Y:S01]  /*6140*/  ISETP.NE.AND P0, PT, R6, 0x6, PT ;  /* 0x000000060600780c */ /* 0x000fe20003f05270 */
[----:B----4-:R-:W-:-:S03]  /*6150*/  IMAD.WIDE.U32 R2, R2, R19, RZ ;  /* 0x0000001302027225 */ /* 0x010fc600078e00ff */
[----:B------:R-:W-:-:S05]  /*6160*/  IADD3 R2, P1, PT, R2, R8, RZ ;  /* 0x0000000802027210 */ /* 0x000fca0007f3e0ff */
[----:B------:R0:W-:Y:S01]  /*6170*/  STL [R7], R2 ;  /* 0x0000000207007387 */ /* 0x0001e20000100800 */
[----:B------:R-:W-:-:S03]  /*6180*/  IMAD.X R8, R3, 0x1, R9, P1 ;  /* 0x0000000103087824 */ /* 0x000fc600008e0609 */
[----:B------:R-:W-:Y:S05]  /*6190*/  @P0 BRA `(.L_x_66) ;  /* 0xfffffffc00d40947 */ /* 0x000fea000383ffff */
[----:B------:R-:W-:Y:S05]  /*61a0*/  BSYNC.RECONVERGENT B1 ;  /* 0x0000000000017941 */ /* 0x000fea0003800200 */
.L_x_65:
[----:B------:R-:W-:Y:S01]  /*61b0*/  SHF.R.U32.HI R4, RZ, 0x17, R10 ;  /* 0x00000017ff047819 */ /* 0x000fe2000001160a */
[----:B------:R1:W-:Y:S03]  /*61c0*/  STL [R1+0x18], R8 ;  /* 0x0000180801007387 */ /* 0x0003e60000100800 */
[C---:B0-----:R-:W-:Y:S02]  /*61d0*/  LOP3.LUT R2, R4.reuse, 0xe0, RZ, 0xc0, !PT ;  /* 0x000000e004027812 */ /* 0x041fe400078ec0ff */
        /* <DEDUP_REMOVED lines=9> */
[----:B------:R-:W-:Y:S01]  /*6270*/  UMOV UR15, 0x3bf921fb ;  /* 0x3bf921fb000f7882 */ /* 0x000fe20000000000 */
[----:B------:R-:W-:-:S02]  /*6280*/  ISETP.GE.AND P1, PT, R10, RZ, PT ;  /* 0x000000ff0a00720c */ /* 0x000fc40003f26270 */
[-C--:B----4-:R-:W-:Y:S02]  /*6290*/  @P0 SHF.L.W.U32.HI R6, R3, R4.reuse, R6 ;  /* 0x0000000403060219 */ /* 0x090fe40000010e06 */
[----:B-----5:R-:W-:-:S04]  /*62a0*/  @P0 SHF.L.W.U32.HI R3, R2, R4, R3 ;  /* 0x0000000402030219 */ /* 0x020fc80000010e03 */
[C-C-:B------:R-:W-:Y:S01]  /*62b0*/  SHF.L.W.U32.HI R7, R3.reuse, 0x2, R6.reuse ;  /* 0x0000000203077819 */ /* 0x140fe20000010e06 */
[----:B------:R-:W-:Y:S01]  /*62c0*/  IMAD.SHL.U32 R3, R3, 0x4, RZ ;  /* 0x0000000403037824 */ /* 0x000fe200078e00ff */
[----:B------:R-:W-:Y:S02]  /*62d0*/  SHF.R.U32.HI R6, RZ, 0x1e, R6 ;  /* 0x0000001eff067819 */ /* 0x000fe40000011606 */
[----:B------:R-:W-:Y:S02]  /*62e0*/  SHF.R.S32.HI R4, RZ, 0x1f, R7 ;  /* 0x0000001fff047819 */ /* 0x000fe40000011407 */
[----:B------:R-:W-:Y:S02]  /*62f0*/  LOP3.LUT R10, R7, R10, RZ, 0x3c, !PT ;  /* 0x0000000a070a7212 */ /* 0x000fe400078e3cff */
[C---:B------:R-:W-:Y:S02]  /*6300*/  LOP3.LUT R2, R4.reuse, R3, RZ, 0x3c, !PT ;  /* 0x0000000304027212 */ /* 0x040fe400078e3cff */
[----:B------:R-:W-:-:S02]  /*6310*/  LOP3.LUT R3, R4, R7, RZ, 0x3c, !PT ;  /* 0x0000000704037212 */ /* 0x000fc400078e3cff */
[----:B------:R-:W-:Y:S02]  /*6320*/  LEA.HI R7, R7, R6, RZ, 0x1 ;  /* 0x0000000607077211 */ /* 0x000fe400078f08ff */
[----:B------:R-:W-:Y:S02]  /*6330*/  ISETP.GE.AND P0, PT, R10, RZ, PT ;  /* 0x000000ff0a00720c */ /* 0x000fe40003f06270 */
[----:B------:R-:W0:Y:S01]  /*6340*/  I2F.F64.S64 R2, R2 ;  /* 0x0000000200027312 */ /* 0x000e220000301c00 */
[----:B------:R-:W-:-:S04]  /*6350*/  IMAD.MOV R6, RZ, RZ, -R7 ;  /* 0x000000ffff067224 */ /* 0x000fc800078e0a07 */
[----:B------:R-:W-:Y:S01]  /*6360*/  @!P1 IMAD.MOV.U32 R7, RZ, RZ, R6 ;  /* 0x000000ffff079224 */ /* 0x000fe200078e0006 */
[----:B0-----:R-:W-:-:S10]  /*6370*/  DMUL R4, R2, UR14 ;  /* 0x0000000e02047c28 */ /* 0x001fd40008000000 */
[----:B------:R-:W0:Y:S02]  /*6380*/  F2F.F32.F64 R4, R4 ;  /* 0x0000000400047310 */ /* 0x000e240000301000 */
[----:B01----:R-:W-:-:S07]  /*6390*/  FSEL R6, -R4, R4, !P0 ;  /* 0x0000000404067208 */ /* 0x003fce0004000100 */
.L_x_64:
[----:B------:R-:W-:Y:S05]  /*63a0*/  BSYNC.RECONVERGENT B0 ;  /* 0x0000000000007941 */ /* 0x000fea0003800200 */
.L_x_63:
[----:B------:R-:W-:Y:S01]  /*63b0*/  IADD3 R2, PT, PT, R11, -0xd000000, RZ ;  /* 0xf30000000b027810 */ /* 0x000fe20007ffe0ff */
[----:B------:R0:W1:Y:S01]  /*63c0*/  MUFU.RSQ R4, R11 ;  /* 0x0000000b00047308 */ /* 0x0000620000001400 */
[----:B------:R-:W-:Y:S02]  /*63d0*/  BSSY.RECONVERGENT B0, `(.L_x_67) ;  /* 0x000000c000007945 */ /* 0x000fe40003800200 */
[----:B------:R-:W-:-:S13]  /*63e0*/  ISETP.GT.U32.AND P0, PT, R2, 0x727fffff, PT ;  /* 0x727fffff0200780c */ /* 0x000fda0003f04070 */
[----:B0-----:R-:W-:Y:S05]  /*63f0*/  @!P0 BRA `(.L_x_68) ;  /* 0x0000000000148947 */ /* 0x001fea0003800000 */
[----:B------:R-:W-:Y:S01]  /*6400*/  IMAD.MOV.U32 R9, RZ, RZ, R11 ;  /* 0x000000ffff097224 */ /* 0x000fe200078e000b */
[----:B------:R-:W-:-:S07]  /*6410*/  MOV R10, 0x6430 ;  /* 0x00006430000a7802 */ /* 0x000fce0000000f00 */
[----:B-123--:R-:W-:Y:S05]  /*6420*/  CALL.REL.NOINC `($__internal_2_$__cuda_sm20_sqrt_rn_f32_slowpath) ;  /* 0x0000004000ac7944 */ /* 0x00efea0003c00000 */
[----:B------:R-:W-:Y:S01]  /*6430*/  IMAD.MOV.U32 R2, RZ, RZ, R19 ;  /* 0x000000ffff027224 */ /* 0x000fe200078e0013 */
[----:B------:R-:W-:Y:S06]  /*6440*/  BRA `(.L_x_69) ;  /* 0x0000000000107947 */ /* 0x000fec0003800000 */
.L_x_68:
[----:B-1----:R-:W-:Y:S01]  /*6450*/  FMUL.FTZ R2, R11, R4 ;  /* 0x000000040b027220 */ /* 0x002fe20000410000 */
[----:B------:R-:W-:-:S03]  /*6460*/  FMUL.FTZ R3, R4, 0.5 ;  /* 0x3f00000004037820 */ /* 0x000fc60000410000 */
[----:B------:R-:W-:-:S04]  /*6470*/  FFMA R11, -R2, R2, R11 ;  /* 0x00000002020b7223 */ /* 0x000fc8000000010b */
[----:B------:R-:W-:-:S07]  /*6480*/  FFMA R2, R11, R3, R2 ;  /* 0x000000030b027223 */ /* 0x000fce0000000002 */
.L_x_69:
[----:B------:R-:W-:Y:S05]  /*6490*/  BSYNC.RECONVERGENT B0 ;  /* 0x0000000000007941 */ /* 0x000fea0003800200 */
.L_x_67:
[----:B------:R-:W-:Y:S02]  /*64a0*/  IMAD.MOV.U32 R4, RZ, RZ, 0x37cbac00 ;  /* 0x37cbac00ff047424 */ /* 0x000fe400078e00ff */
[----:B------:R-:W-:Y:S01]  /*64b0*/  FMUL R3, R6, R6 ;  /* 0x0000000606037220 */ /* 0x000fe20000400000 */
[----:B------:R-:W-:Y:S01]  /*64c0*/  LOP3.LUT R5, R7, 0x1, RZ, 0xc0, !PT ;  /* 0x0000000107057812 */ /* 0x000fe200078ec0ff */
[----:B------:R-:W-:Y:S01]  /*64d0*/  IMAD.MOV.U32 R8, RZ, RZ, 0x3d2aaabb ;  /* 0x3d2aaabbff087424 */ /* 0x000fe200078e00ff */
[----:B------:R-:W-:Y:S01]  /*64e0*/  BSSY.RECONVERGENT B0, `(.L_x_70) ;  /* 0x000001e000007945 */ /* 0x000fe20003800200 */
[----:B------:R-:W-:Y:S01]  /*64f0*/  FFMA R4, R3, R4, -0.0013887860113754868507 ;  /* 0xbab607ed03047423 */ /* 0x000fe20000000004 */
[----:B------:R-:W-:Y:S01]  /*6500*/  ISETP.NE.U32.AND P0, PT, R5, 0x1, PT ;  /* 0x000000010500780c */ /* 0x000fe20003f05070 */
[----:B------:R-:W-:Y:S02]  /*6510*/  IMAD.MOV.U32 R9, RZ, RZ, 0x3effffff ;  /* 0x3effffffff097424 */ /* 0x000fe400078e00ff */
[----:B------:R-:W-:Y:S01]  /*6520*/  FFMA R5, -R2, R2, 1 ;  /* 0x3f80000002057423 */ /* 0x000fe20000000102 */
[----:B------:R-:W-:Y:S01]  /*6530*/  VIADD R7, R7, 0x1 ;  /* 0x0000000107077836 */ /* 0x000fe20000000000 */
[----:B------:R-:W-:-:S02]  /*6540*/  FSEL R4, R4, -0.00019574658654164522886, P0 ;  /* 0xb94d415304047808 */ /* 0x000fc40000000000 */
[----:B------:R-:W-:Y:S02]  /*6550*/  FSEL R8, R8, 0.0083327032625675201416, P0 ;  /* 0x3c0885e408087808 */ /* 0x000fe40000000000 */
[----:B------:R-:W-:Y:S02]  /*6560*/  LOP3.LUT P1, RZ, R7, 0x2, RZ, 0xc0, !PT ;  /* 0x0000000207ff7812 */ /* 0x000fe4000782c0ff */
[----:B------:R-:W-:Y:S01]  /*6570*/  FSEL R6, R6, 1, !P0 ;  /* 0x3f80000006067808 */ /* 0x000fe20004000000 */
[----:B------:R-:W-:Y:S01]  /*6580*/  FFMA R4, R3, R4, R8 ;  /* 0x0000000403047223 */ /* 0x000fe20000000008 */
[----:B------:R-:W-:Y:S01]  /*6590*/  FSEL R8, -R9, -0.16666662693023681641, P0 ;  /* 0xbe2aaaa809087808 */ /* 0x000fe20000000100 */
[----:B------:R-:W-:-:S04]  /*65a0*/  FADD R9, R5, 1.1920928955078125e-07 ;  /* 0x3400000005097421 */ /* 0x000fc80000000000 */
[----:B------:R-:W-:Y:S02]  /*65b0*/  VIADD R5, R9, 0xf3000000 ;  /* 0xf300000009057836 */ /* 0x000fe40000000000 */
[C---:B------:R-:W-:Y:S01]  /*65c0*/  FFMA R4, R3.reuse, R4, R8 ;  /* 0x0000000403047223 */ /* 0x040fe20000000008 */
[----:B------:R-:W-:Y:S01]  /*65d0*/  FFMA R3, R3, R6, RZ ;  /* 0x0000000603037223 */ /* 0x000fe200000000ff */
[----:B------:R0:W1:Y:S01]  /*65e0*/  MUFU.RSQ R8, R9 ;  /* 0x0000000900087308 */ /* 0x0000620000001400 */
[----:B------:R-:W-:Y:S02]  /*65f0*/  ISETP.GT.U32.AND P0, PT, R5, 0x727fffff, PT ;  /* 0x727fffff0500780c */ /* 0x000fe40003f04070 */
[----:B------:R-:W-:-:S04]  /*6600*/  FFMA R3, R3, R4, R6 ;  /* 0x0000000403037223 */ /* 0x000fc80000000006 */
[----:B------:R-:W-:-:S04]  /*6610*/  @P1 FADD R3, RZ, -R3 ;  /* 0x80000003ff031221 */ /* 0x000fc80000000000 */
[----:B------:R-:W-:-:S03]  /*6620*/  FMUL R35, R3, R2 ;  /* 0x0000000203237220 */ /* 0x000fc60000400000 */
[----:B0-----:R-:W-:Y:S05]  /*6630*/  @!P0 BRA `(.L_x_71) ;  /* 0x0000000000108947 */ /* 0x001fea0003800000 */
[----:B------:R-:W-:-:S07]  /*6640*/  MOV R10, 0x6660 ;  /* 0x00006660000a7802 */ /* 0x000fce0000000f00 */
[----:B-123--:R-:W-:Y:S05]  /*6650*/  CALL.REL.NOINC `($__internal_2_$__cuda_sm20_sqrt_rn_f32_slowpath) ;  /* 0x0000004000207944 */ /* 0x00efea0003c00000 */
[----:B------:R-:W-:Y:S01]  /*6660*/  IMAD.MOV.U32 R34, RZ, RZ, R19 ;  /* 0x000000ffff227224 */ /* 0x000fe200078e0013 */
[----:B------:R-:W-:Y:S06]  /*6670*/  BRA `(.L_x_72) ;  /* 0x0000000000107947 */ /* 0x000fec0003800000 */
.L_x_71:
[----:B-1----:R-:W-:Y:S01]  /*6680*/  FMUL.FTZ R34, R9, R8 ;  /* 0x0000000809227220 */ /* 0x002fe20000410000 */
[----:B------:R-:W-:-:S03]  /*6690*/  FMUL.FTZ R4, R8, 0.5 ;  /* 0x3f00000008047820 */ /* 0x000fc60000410000 */
[----:B------:R-:W-:-:S04]  /*66a0*/  FFMA R3, -R34, R34, R9 ;  /* 0x0000002222037223 */ /* 0x000fc80000000109 */
[----:B------:R-:W-:-:S07]  /*66b0*/  FFMA R34, R3, R4, R34 ;  /* 0x0000000403227223 */ /* 0x000fce0000000022 */
.L_x_72:
[----:B------:R-:W-:Y:S05]  /*66c0*/  BSYNC.RECONVERGENT B0 ;  /* 0x0000000000007941 */ /* 0x000fea0003800200 */
.L_x_70:
[----:B------:R-:W-:Y:S01]  /*66d0*/  FMUL R37, R37, R2 ;  /* 0x0000000225257220 */ /* 0x000fe20000400000 */
[----:B------:R-:W-:Y:S01]  /*66e0*/  IMAD.MOV.U32 R36, RZ, RZ, 0x1 ;  /* 0x00000001ff247424 */ /* 0x000fe200078e00ff */
[----:B------:R-:W-:Y:S06]  /*66f0*/  BRA `(.L_x_73) ;  /* 0x00000038000c7947 */ /* 0x000fec0003800000 */
.L_x_57:
[----:B------:R-:W0:Y:S04]  /*6700*/  LDL.64 R4, [R1+0x50] ;  /* 0x0000500001047983 */ /* 0x000e280000100a00 */
[----:B------:R-:W3:Y:S01]  /*6710*/  LDL R8, [R1+0xdc] ;  /* 0x0000dc0001087983 */ /* 0x000ee20000100800 */
[----:B0-----:R-:W-:-:S04]  /*6720*/  LOP3.LUT R2, RZ, R4, RZ, 0x33, !PT ;  /* 0x00000004ff027212 */ /* 0x001fc800078e33ff */
[----:B------:R-:W0:Y:S08]  /*6730*/  BREV R3, R2 ;  /* 0x0000000200037301 */ /* 0x000e300000000000 */
[----:B0-----:R-:W0:Y:S02]  /*6740*/  FLO.U32.SH R3, R3 ;  /* 0x0000000300037300 */ /* 0x001e2400000e0400 */
[----:B0-----:R-:W-:-:S04]  /*6750*/  ISETP.NE.AND P0, PT, R3, -0x1, PT ;  /* 0xffffffff0300780c */ /* 0x001fc80003f05270 */
[----:B------:R-:W-:-:S05]  /*6760*/  SEL R7, R3, 0x1f, P0 ;  /* 0x0000001f03077807 */ /* 0x000fca0000000000 */
[----:B------:R-:W-:-:S05]  /*6770*/  IMAD R7, R7, 0x4, R0 ;  /* 0x0000000407077824 */ /* 0x000fca00078e0200 */
[----:B------:R-:W4:Y:S01]  /*6780*/  LDL R6, [R7+0xc] ;  /* 0x00000c0007067983 */ /* 0x000f220000100800 */
[----:B---3--:R-:W-:-:S06]  /*6790*/  LOP3.LUT R9, RZ, R8, RZ, 0x33, !PT ;  /* 0x00000008ff097212 */ /* 0x008fcc00078e33ff */
[----:B------:R-:W0:Y:S08]  /*67a0*/  BREV R9, R9 ;  /* 0x0000000900097301 */ /* 0x000e300000000000 */
[----:B0-----:R-:W0:Y:S01]  /*67b0*/  FLO.U32.SH R10, R9 ;  /* 0x00000009000a7300 */ /* 0x001e2200000e0400 */
[----:B------:R-:W-:Y:S01]  /*67c0*/  VIADD R2, R4, 0x1 ;  /* 0x0000000104027836 */ /* 0x000fe20000000000 */
[----:B0-----:R-:W-:-:S04]  /*67d0*/  ISETP.NE.AND P0, PT, R10, -0x1, PT ;  /* 0xffffffff0a00780c */ /* 0x001fc80003f05270 */
[----:B------:R-:W-:Y:S02]  /*67e0*/  SEL R11, R10, 0x1f, P0 ;  /* 0x0000001f0a0b7807 */ /* 0x000fe40000000000 */
[----:B----4-:R-:W-:-:S03]  /*67f0*/  LOP3.LUT R3, R5, R6, RZ, 0x3c, !PT ;  /* 0x0000000605037212 */ /* 0x010fc600078e3cff */
[----:B------:R-:W-:Y:S02]  /*6800*/  IMAD R6, R11, 0x4, R0 ;  /* 0x000000040b067824 */ /* 0x000fe400078e0200 */
[----:B------:R-:W3:Y:S04]  /*6810*/  LDL R11, [R1+0xe0] ;  /* 0x0000e000010b7983 */ /* 0x000ee80000100800 */
[----:B------:R0:W-:Y:S04]  /*6820*/  STL.64 [R1+0x50], R2 ;  /* 0x0000500201007387 */ /* 0x0001e80000100a00 */
[----:B------:R-:W3:Y:S01]  /*6830*/  LDL R4, [R6+0x98] ;  /* 0x0000980006047983 */ /* 0x000ee20000100800 */
[----:B------:R-:W-:Y:S01]  /*6840*/  VIADD R8, R8, 0x1 ;  /* 0x0000000108087836 */ /* 0x000fe20000000000 */
[----:B------:R-:W-:-:S04]  /*6850*/  ISETP.NE.U32.AND P0, PT, R13, UR6, PT ;  /* 0x000000060d007c0c */ /* 0x000fc8000bf05070 */
[----:B------:R0:W-:Y:S01]  /*6860*/  STL [R1+0xdc], R8 ;  /* 0x0000dc0801007387 */ /* 0x0001e20000100800 */
[----:B------:R-:W-:Y:S02]  /*6870*/  ISETP.NE.AND.EX P0, PT, R14, UR7, PT, P0 ;  /* 0x000000070e007c0c */ /* 0x000fe4000bf05300 */
[----:B------:R-:W-:-:S05]  /*6880*/  IADD3 R13, P1, PT, R13, 0x1, RZ ;  /* 0x000000010d0d7810 */ /* 0x000fca0007f3e0ff */
[----:B------:R-:W-:Y:S01]  /*6890*/  IMAD.X R14, RZ, RZ, R14, P1 ;  /* 0x000000ffff0e7224 */ /* 0x000fe200008e060e */
[----:B---3--:R-:W-:-:S05]  /*68a0*/  LOP3.LUT R4, R11, R4, RZ, 0x3c, !PT ;  /* 0x000000040b047212 */ /* 0x008fca00078e3cff */
[----:B------:R0:W-:Y:S01]  /*68b0*/  STL [R1+0xe0], R4 ;  /* 0x0000e00401007387 */ /* 0x0001e20000100800 */
[----:B------:R-:W-:Y:S05]  /*68c0*/  @!P0 BRA `(.L_x_73) ;  /* 0x0000003400988947 */ /* 0x000fea0003800000 */
[----:B0-----:R-:W0:Y:S01]  /*68d0*/  I2F.U32.RP R4, R24 ;  /* 0x0000001800047306 */ /* 0x001e220000209000 */
[----:B------:R-:W-:Y:S01]  /*68e0*/  IMAD.MOV R9, RZ, RZ, -R24 ;  /* 0x000000ffff097224 */ /* 0x000fe200078e0a18 */
[----:B------:R-:W-:Y:S01]  /*68f0*/  ISETP.NE.U32.AND P2, PT, R24, RZ, PT ;  /* 0x000000ff1800720c */ /* 0x000fe20003f45070 */
[----:B------:R-:W-:Y:S01]  /*6900*/  IMAD.MOV R15, RZ, RZ, -R22 ;  /* 0x000000ffff0f7224 */ /* 0x000fe200078e0a16 */
[----:B------:R-:W-:Y:S01]  /*6910*/  ISETP.NE.U32.AND P5, PT, R22, RZ, PT ;  /* 0x000000ff1600720c */ /* 0x000fe20003fa5070 */
[----:B------:R-:W3:Y:S03]  /*6920*/  LDCU UR8, c[0x0][0x3dc] ;  /* 0x00007b80ff0877ac */ /* 0x000ee60008000800 */
[----:B------:R-:W4:Y:S01]  /*6930*/  I2F.U32.RP R8, R22 ;  /* 0x0000001600087306 */ /* 0x000f220000209000 */
[----:B------:R-:W5:Y:S01]  /*6940*/  LDCU UR13, c[0x0][0x3e0] ;  /* 0x00007c00ff0d77ac */ /* 0x000f620008000800 */
[----:B------:R-:W1:Y:S06]  /*6950*/  LDCU.64 UR14, c[0x0][0x3f8] ;  /* 0x00007f00ff0e77ac */ /* 0x000e6c0008000a00 */
[----:B0-----:R-:W0:Y:S08]  /*6960*/  MUFU.RCP R4, R4 ;  /* 0x0000000400047308 */ /* 0x001e300000001000 */
[----:B----4-:R-:W4:Y:S01]  /*6970*/  MUFU.RCP R8, R8 ;  /* 0x0000000800087308 */ /* 0x010f220000001000 */
[----:B0-----:R-:W-:-:S07]  /*6980*/  VIADD R2, R4, 0xffffffe ;  /* 0x0ffffffe04027836 */ /* 0x001fce0000000000 */
[----:B------:R0:W2:Y:S01]  /*6990*/  F2I.FTZ.U32.TRUNC.NTZ R3, R2 ;  /* 0x0000000200037305 */ /* 0x0000a2000021f000 */
[----:B----4-:R-:W-:-:S07]  /*69a0*/  VIADD R6, R8, 0xffffffe ;  /* 0x0ffffffe08067836 */ /* 0x010fce0000000000 */
[----:B------:R4:W3:Y:S01]  /*69b0*/  F2I.FTZ.U32.TRUNC.NTZ R7, R6 ;  /* 0x0000000600077305 */ /* 0x0008e2000021f000 */
[----:B0-----:R-:W-:Y:S02]  /*69c0*/  IMAD.MOV.U32 R2, RZ, RZ, RZ ;  /* 0x000000ffff027224 */ /* 0x001fe400078e00ff */
[----:B--2---:R-:W-:Y:S01]  /*69d0*/  IMAD R9, R9, R3, RZ ;  /* 0x0000000309097224 */ /* 0x004fe200078e02ff */
[----:B----4-:R-:W-:-:S03]  /*69e0*/  MOV R6, RZ ;  /* 0x000000ff00067202 */ /* 0x010fc60000000f00 */
[----:B------:R-:W-:-:S04]  /*69f0*/  IMAD.HI.U32 R2, R3, R9, R2 ;  /* 0x0000000903027227 */ /* 0x000fc800078e0002 */
[----:B---3--:R-:W-:-:S04]  /*6a00*/  IMAD R15, R15, R7, RZ ;  /* 0x000000070f0f7224 */ /* 0x008fc800078e02ff */
[----:B------:R-:W-:-:S04]  /*6a10*/  IMAD.HI.U32 R4, R7, R15, R6 ;  /* 0x0000000f07047227 */ /* 0x000fc800078e0006 */
[----:B------:R-:W-:-:S04]  /*6a20*/  IMAD.HI.U32 R7, R2, R5, RZ ;  /* 0x0000000502077227 */ /* 0x000fc800078e00ff */
[----:B------:R-:W-:-:S04]  /*6a30*/  IMAD.HI.U32 R4, R4, R11, RZ ;  /* 0x0000000b04047227 */ /* 0x000fc800078e00ff */
[----:B------:R-:W-:Y:S02]  /*6a40*/  IMAD.MOV R3, RZ, RZ, -R7 ;  /* 0x000000ffff037224 */ /* 0x000fe400078e0a07 */
[----:B------:R-:W-:Y:S02]  /*6a50*/  IMAD.MOV R9, RZ, RZ, -R4 ;  /* 0x000000ffff097224 */ /* 0x000fe400078e0a04 */
[----:B------:R-:W-:Y:S02]  /*6a60*/  IMAD R3, R24, R3, R5 ;  /* 0x0000000318037224 */ /* 0x000fe400078e0205 */
[----:B------:R-:W-:-:S03]  /*6a70*/  IMAD R9, R22, R9, R11 ;  /* 0x0000000916097224 */ /* 0x000fc600078e020b */
[----:B------:R-:W-:Y:S02]  /*6a80*/  ISETP.GE.U32.AND P0, PT, R3, R24, PT ;  /* 0x000000180300720c */ /* 0x000fe40003f06070 */
[----:B------:R-:W-:-:S11]  /*6a90*/  ISETP.GE.U32.AND P3, PT, R9, R22, PT ;  /* 0x000000160900720c */ /* 0x000fd60003f66070 */
[----:B------:R-:W-:Y:S02]  /*6aa0*/  @P0 IMAD.IADD R3, R3, 0x1, -R24 ;  /* 0x0000000103030824 */ /* 0x000fe400078e0a18 */
[----:B------:R-:W-:Y:S02]  /*6ab0*/  @P3 IMAD.IADD R9, R9, 0x1, -R22 ;  /* 0x0000000109093824 */ /* 0x000fe400078e0a16 */
[----:B------:R-:W-:Y:S01]  /*6ac0*/  @P0 VIADD R7, R7, 0x1 ;  /* 0x0000000107070836 */ /* 0x000fe20000000000 */
[----:B------:R-:W-:Y:S01]  /*6ad0*/  ISETP.GE.U32.AND P1, PT, R3, R24, PT ;  /* 0x000000180300720c */ /* 0x000fe20003f26070 */
[----:B------:R-:W-:Y:S01]  /*6ae0*/  @P3 VIADD R4, R4, 0x1 ;  /* 0x0000000104043836 */ /* 0x000fe20000000000 */
[----:B------:R-:W0:Y:S01]  /*6af0*/  LDC.64 R2, c[0x0][0x388] ;  /* 0x0000e200ff027b82 */ /* 0x000e220000000a00 */
[----:B------:R-:W-:Y:S01]  /*6b00*/  ISETP.GE.U32.AND P4, PT, R9, R22, PT ;  /* 0x000000160900720c */ /* 0x000fe20003f86070 */
[----:B------:R-:W-:-:S09]  /*6b10*/  IMAD.MOV.U32 R9, RZ, RZ, 0x3f800000 ;  /* 0x3f800000ff097424 */ /* 0x000fd200078e00ff */
[----:B------:R-:W-:Y:S01]  /*6b20*/  @P1 VIADD R7, R7, 0x1 ;  /* 0x0000000107071836 */ /* 0x000fe20000000000 */
[----:B------:R-:W-:Y:S02]  /*6b30*/  @!P2 LOP3.LUT R7, RZ, R24, RZ, 0x33, !PT ;  /* 0x00000018ff07a212 */ /* 0x000fe400078e33ff */
[----:B------:R-:W-:Y:S01]  /*6b40*/  @P4 VIADD R4, R4, 0x1 ;  /* 0x0000000104044836 */ /* 0x000fe20000000000 */
[----:B------:R-:W-:-:S05]  /*6b50*/  @!P5 LOP3.LUT R4, RZ, R22, RZ, 0x33, !PT ;  /* 0x00000016ff04d212 */ /* 0x000fca00078e33ff */
[----:B------:R-:W-:-:S04]  /*6b60*/  IMAD R7, R4, R18, R7 ;  /* 0x0000001204077224 */ /* 0x000fc800078e0207 */
[----:B0-----:R-:W-:-:S05]  /*6b70*/  IMAD.WIDE R2, R7, 0x4, R2 ;  /* 0x0000000407027825 */ /* 0x001fca00078e0202 */
[----:B------:R4:W-:Y:S01]  /*6b80*/  REDG.E.ADD.F32.FTZ.RN.STRONG.GPU desc[UR10][R2.64], R9 ;  /* 0x00000009020079a6 */ /* 0x0009e2000c12f30a */
[----:B------:R-:W0:Y:S01]  /*6b90*/  LDCU UR16, c[0x0][0x3f4] ;  /* 0x00007e80ff1077ac */ /* 0x000e220008000800 */
[----:B------:R-:W-:Y:S01]  /*6ba0*/  I2FP.F32.U32 R5, R5 ;  /* 0x0000000500057245 */ /* 0x000fe20000201000 */
[----:B-1----:R-:W-:Y:S01]  /*6bb0*/  IMAD.U32 R34, RZ, RZ, UR15 ;  /* 0x0000000fff227e24 */ /* 0x002fe2000f8e00ff */
[----:B------:R-:W-:Y:S01]  /*6bc0*/  I2FP.F32.U32 R11, R11 ;  /* 0x0000000b000b7245 */ /* 0x000fe20000201000 */
[----:B------:R-:W1:Y:S01]  /*6bd0*/  LDCU UR17, c[0x0][0x3e4] ;  /* 0x00007c80ff1177ac */ /* 0x000e620008000800 */
[----:B------:R-:W-:Y:S02]  /*6be0*/  IMAD.U32 R35, RZ, RZ, UR14 ;  /* 0x0000000eff237e24 */ /* 0x000fe4000f8e00ff */
[----:B------:R-:W-:Y:S01]  /*6bf0*/  FMUL R5, R5, UR8 ;  /* 0x0000000805057c20 */ /* 0x000fe20008400000 */
[----:B------:R-:W-:Y:S02]  /*6c00*/  IMAD.MOV.U32 R38, RZ, RZ, 0x3f800000 ;  /* 0x3f800000ff267424 */ /* 0x000fe400078e00ff */
[----:B-----5:R-:W-:Y:S01]  /*6c10*/  FMUL R11, R11, UR13 ;  /* 0x0000000d0b0b7c20 */ /* 0x020fe20008400000 */
[----:B------:R-:W-:-:S02]  /*6c20*/  IMAD.MOV.U32 R36, RZ, RZ, RZ ;  /* 0x000000ffff247224 */ /* 0x000fc400078e00ff */
[----:B------:R-:W-:Y:S01]  /*6c30*/  FMUL R17, R5, 2.3283064365386962891e-10 ;  /* 0x2f80000005117820 */ /* 0x000fe20000400000 */
[----:B------:R-:W-:Y:S01]  /*6c40*/  FMUL R16, R11, 2.3283064365386962891e-10 ;  /* 0x2f8000000b107820 */ /* 0x000fe20000400000 */
[----:B0-----:R-:W-:Y:S02]  /*6c50*/  IMAD.U32 R37, RZ, RZ, UR16 ;  /* 0x00000010ff257e24 */ /* 0x001fe4000f8e00ff */
[----:B-1----:R-:W-:Y:S01]  /*6c60*/  IMAD.U32 R15, RZ, RZ, UR17 ;  /* 0x00000011ff0f7e24 */ /* 0x002fe2000f8e00ff */
[----:B----4-:R-:W-:Y:S06]  /*6c70*/  BRA `(.L_x_73) ;  /* 0x0000003000ac7947 */ /* 0x010fec0003800000 */
.L_x_51:
[----:B------:R-:W-:Y:S05]  /*6c80*/  @P1 BRA `(.L_x_74) ;  /* 0x00000004006c1947 */ /* 0x000fea0003800000 */
[----:B------:R-:W3:Y:S04]  /*6c90*/  LDL.64 R4, [R1+0x50] ;  /* 0x0000500001047983 */ /* 0x000ee80000100a00 */
[----:B------:R-:W4:Y:S01]  /*6ca0*/  LDL R9, [R1+0xdc] ;  /* 0x0000dc0001097983 */ /* 0x000f220000100800 */
[----:B---3--:R-:W-:-:S04]  /*6cb0*/  LOP3.LUT R2, RZ, R4, RZ, 0x33, !PT ;  /* 0x00000004ff027212 */ /* 0x008fc800078e33ff */
[----:B------:R-:W0:Y:S08]  /*6cc0*/  BREV R3, R2 ;  /* 0x0000000200037301 */ /* 0x000e300000000000 */
[----:B0-----:R-:W0:Y:S02]  /*6cd0*/  FLO.U32.SH R3, R3 ;  /* 0x0000000300037300 */ /* 0x001e2400000e0400 */
[----:B0-----:R-:W-:-:S04]  /*6ce0*/  ISETP.NE.AND P0, PT, R3, -0x1, PT ;  /* 0xffffffff0300780c */ /* 0x001fc80003f05270 */
[----:B------:R-:W-:-:S05]  /*6cf0*/  SEL R7, R3, 0x1f, P0 ;  /* 0x0000001f03077807 */ /* 0x000fca0000000000 */
[----:B------:R-:W-:-:S05]  /*6d00*/  IMAD R7, R7, 0x4, R0 ;  /* 0x0000000407077824 */ /* 0x000fca00078e0200 */
[----:B------:R-:W3:Y:S01]  /*6d10*/  LDL R6, [R7+0xc] ;  /* 0x00000c0007067983 */ /* 0x000ee20000100800 */
[----:B----4-:R-:W-:-:S06]  /*6d20*/  LOP3.LUT R10, RZ, R9, RZ, 0x33, !PT ;  /* 0x00000009ff0a7212 */ /* 0x010fcc00078e33ff */
[----:B------:R-:W0:Y:S08]  /*6d30*/  BREV R10, R10 ;  /* 0x0000000a000a7301 */ /* 0x000e300000000000 */
[----:B0-----:R-:W0:Y:S01]  /*6d40*/  FLO.U32.SH R11, R10 ;  /* 0x0000000a000b7300 */ /* 0x001e2200000e0400 */
[----:B------:R-:W-:Y:S01]  /*6d50*/  VIADD R2, R4, 0x1 ;  /* 0x0000000104027836 */ /* 0x000fe20000000000 */
[----:B0-----:R-:W-:-:S04]  /*6d60*/  ISETP.NE.AND P0, PT, R11, -0x1, PT ;  /* 0xffffffff0b00780c */ /* 0x001fc80003f05270 */
[----:B------:R-:W-:-:S05]  /*6d70*/  SEL R11, R11, 0x1f, P0 ;  /* 0x0000001f0b0b7807 */ /* 0x000fca0000000000 */
[----:B------:R-:W-:Y:S02]  /*6d80*/  IMAD R19, R11, 0x4, R0 ;  /* 0x000000040b137824 */ /* 0x000fe400078e0200 */
[----:B------:R-:W4:Y:S01]  /*6d90*/  LDL R11, [R1+0xe0] ;  /* 0x0000e000010b7983 */ /* 0x000f220000100800 */
[----:B---3--:R-:W-:Y:S02]  /*6da0*/  LOP3.LUT R3, R5, R6, RZ, 0x3c, !PT ;  /* 0x0000000605037212 */ /* 0x008fe400078e3cff */
[----:B------:R-:W0:Y:S03]  /*6db0*/  LDC.64 R6, c[0x0][0x390] ;  /* 0x0000e400ff067b82 */ /* 0x000e260000000a00 */
[----:B------:R3:W-:Y:S04]  /*6dc0*/  STL.64 [R1+0x50], R2 ;  /* 0x0000500201007387 */ /* 0x0007e80000100a00 */
[----:B------:R-:W4:Y:S01]  /*6dd0*/  LDL R4, [R19+0x98] ;  /* 0x0000980013047983 */ /* 0x000f220000100800 */
[----:B------:R-:W-:-:S04]  /*6de0*/  ISETP.NE.U32.AND P0, PT, R13, UR6, PT ;  /* 0x000000060d007c0c */ /* 0x000fc8000bf05070 */
[----:B------:R-:W-:Y:S01]  /*6df0*/  ISETP.NE.AND.EX P0, PT, R14, UR7, PT, P0 ;  /* 0x000000070e007c0c */ /* 0x000fe2000bf05300 */
[----:B0-----:R-:W-:-:S04]  /*6e00*/  IMAD.WIDE R6, R8, 0x4, R6 ;  /* 0x0000000408067825 */ /* 0x001fc800078e0206 */
[----:B------:R-:W-:Y:S01]  /*6e10*/  VIADD R8, R9, 0x1 ;  /* 0x0000000109087836 */ /* 0x000fe20000000000 */
[----:B------:R-:W-:Y:S01]  /*6e20*/  IADD3 R13, P1, PT, R13, 0x1, RZ ;  /* 0x000000010d0d7810 */ /* 0x000fe20007f3e0ff */
[----:B------:R3:W-:Y:S04]  /*6e30*/  REDG.E.ADD.F32.FTZ.RN.STRONG.GPU desc[UR10][R6.64], R38 ;  /* 0x00000026060079a6 */ /* 0x0007e8000c12f30a */
[----:B------:R3:W-:Y:S01]  /*6e40*/  STL [R1+0xdc], R8 ;  /* 0x0000dc0801007387 */ /* 0x0007e20000100800 */
[----:B------:R-:W-:Y:S02]  /*6e50*/  IADD3.X R14, PT, PT, RZ, R14, RZ, P1, !PT ;  /* 0x0000000eff0e7210 */ /* 0x000fe40000ffe4ff */
[----:B----4-:R-:W-:-:S05]  /*6e60*/  LOP3.LUT R4, R11, R4, RZ, 0x3c, !PT ;  /* 0x000000040b047212 */ /* 0x010fca00078e3cff */
[----:B------:R3:W-:Y:S01]  /*6e70*/  STL [R1+0xe0], R4 ;  /* 0x0000e00401007387 */ /* 0x0007e20000100800 */
[----:B------:R-:W-:Y:S05]  /*6e80*/  @!P0 BRA `(.L_x_73) ;  /* 0x0000003000288947 */ /* 0x000fea0003800000 */
[----:B---3--:R-:W0:Y:S01]  /*6e90*/  I2F.U32.RP R4, R24 ;  /* 0x0000001800047306 */ /* 0x008e220000209000 */
        /* <DEDUP_REMOVED lines=15> */
[----:B--2---:R-:W-:Y:S02]  /*6f90*/  IMAD R9, R9, R7, RZ ;  /* 0x0000000709097224 */ /* 0x004fe400078e02ff */
[----:B----4-:R-:W-:Y:S02]  /*6fa0*/  IMAD.MOV.U32 R2, RZ, RZ, RZ ;  /* 0x000000ffff027224 */ /* 0x010fe400078e00ff */
[----:B------:R-:W-:-:S04]  /*6fb0*/  IMAD.HI.U32 R6, R7, R9, R6 ;  /* 0x0000000907067227 */ /* 0x000fc800078e0006 */
[----:B---3--:R-:W-:Y:S02]  /*6fc0*/  IMAD R15, R15, R3, RZ ;  /* 0x000000030f0f7224 */ /* 0x008fe400078e02ff */
[----:B------:R-:W-:-:S04]  /*6fd0*/  IMAD.HI.U32 R7, R6, R5, RZ ;  /* 0x0000000506077227 */ /* 0x000fc800078e00ff */
[----:B------:R-:W-:-:S04]  /*6fe0*/  IMAD.HI.U32 R4, R3, R15, R2 ;  /* 0x0000000f03047227 */ /* 0x000fc800078e0002 */
[----:B------:R-:W-:Y:S02]  /*6ff0*/  IMAD.MOV R3, RZ, RZ, -R7 ;  /* 0x000000ffff037224 */ /* 0x000fe400078e0a07 */
[----:B------:R-:W-:-:S04]  /*7000*/  IMAD.HI.U32 R4, R4, R11, RZ ;  /* 0x0000000b04047227 */ /* 0x000fc800078e00ff */
        /* <DEDUP_REMOVED lines=32> */
[----:B0-----:R-:W-:Y:S01]  /*7210*/  MOV R37, UR16 ;  /* 0x0000001000257c02 */ /* 0x001fe20008000f00 */
[----:B-1----:R-:W-:Y:S01]  /*7220*/  IMAD.U32 R15, RZ, RZ, UR17 ;  /* 0x00000011ff0f7e24 */ /* 0x002fe2000f8e00ff */
[----:B----4-:R-:W-:Y:S06]  /*7230*/  BRA `(.L_x_73) ;  /* 0x0000002c003c7947 */ /* 0x010fec0003800000 */
.L_x_74:
[----:B------:R-:W-:Y:S05]  /*7240*/  @!P0 BRA `(.L_x_73) ;  /* 0x0000002c00388947 */ /* 0x000fea0003800000 */
[----:B------:R-:W0:Y:S01]  /*7250*/  LDC R18, c[0x0][0x3f0] ;  /* 0x0000fc00ff127b82 */ /* 0x000e220000000800 */
[----:B------:R-:W-:Y:S01]  /*7260*/  BSSY.RECONVERGENT B3, `(.L_x_75) ;  /* 0x000000e000037945 */ /* 0x000fe20003800200 */
        /* <DEDUP_REMOVED lines=13> */
.L_x_76:
[----:B------:R-:W-:Y:S05]  /*7340*/  BSYNC.RECONVERGENT B3 ;  /* 0x0000000000037941 */ /* 0x000fea0003800200 */
.L_x_75:
[----:B------:R-:W0:Y:S01]  /*7350*/  LDCU UR8, c[0x0][0x408] ;  /* 0x00008100ff0877ac */ /* 0x000e220008000800 */
[----:B------:R-:W0:Y:S01]  /*7360*/  F2I.TRUNC.NTZ R9, R9 ;  /* 0x0000000900097305 */ /* 0x000e22000020f100 */
[----:B------:R-:W3:Y:S08]  /*7370*/  LDC.64 R42, c[0x0][0x3c0] ;  /* 0x0000f000ff2a7b82 */ /* 0x000ef00000000a00 */
[----:B------:R-:W4:Y:S01]  /*7380*/  LDC.64 R40, c[0x0][0x3c8] ;  /* 0x0000f200ff287b82 */ /* 0x000f220000000a00 */
[----:B0-----:R-:W-:-:S04]  /*7390*/  ISETP.GE.AND P0, PT, R9, UR8, PT ;  /* 0x0000000809007c0c */ /* 0x001fc8000bf06270 */
[----:B------:R-:W-:-:S05]  /*73a0*/  SEL R11, R9, UR4, !P0 ;  /* 0x00000004090b7c07 */ /* 0x000fca000c000000 */
[----:B------:R-:W-:-:S04]  /*73b0*/  IMAD R8, R11, UR5, R8 ;  /* 0x000000050b087c24 */ /* 0x000fc8000f8e0208 */
[----:B---3--:R-:W-:-:S05]  /*73c0*/  IMAD.WIDE R42, R8, 0x8, R42 ;  /* 0x00000008082a7825 */ /* 0x008fca00078e022a */
[----:B------:R-:W3:Y:S04]  /*73d0*/  LDG.E.CONSTANT R18, desc[UR10][R42.64] ;  /* 0x0000000a2a127981 */ /* 0x000ee8000c1e9900 */
[----:B------:R-:W3:Y:S01]  /*73e0*/  LDG.E.CONSTANT R11, desc[UR10][R42.64+0x4] ;  /* 0x0000040a2a0b7981 */ /* 0x000ee2000c1e9900 */
[----:B----4-:R-:W-:-:S05]  /*73f0*/  IMAD.WIDE R40, R8, 0x8, R40 ;  /* 0x0000000808287825 */ /* 0x010fca00078e0228 */
[----:B------:R-:W4:Y:S01]  /*7400*/  LDG.E.CONSTANT R9, desc[UR10][R40.64] ;  /* 0x0000000a28097981 */ /* 0x000f22000c1e9900 */
[----:B------:R-:W-:Y:S01]  /*7410*/  SHF.R.U32.HI R6, RZ, 0x2, R7 ;  /* 0x00000002ff067819 */ /* 0x000fe20000011607 */
[----:B------:R-:W0:Y:S01]  /*7420*/  MUFU.RCP R10, R39 ;  /* 0x00000027000a7308 */ /* 0x000e220000001000 */
[----:B------:R-:W-:Y:S01]  /*7430*/  IMAD.MOV.U32 R21, RZ, RZ, R4 ;  /* 0x000000ffff157224 */ /* 0x000fe200078e0004 */
[----:B------:R-:W-:Y:S01]  /*7440*/  BSSY.RECONVERGENT B3, `(.L_x_77) ;  /* 0x000001f000037945 */ /* 0x000fe20003800200 */
[----:B------:R-:W-:Y:S01]  /*7450*/  LOP3.LUT R6, R6, R7, RZ, 0x3c, !PT ;  /* 0x0000000706067212 */ /* 0x000fe200078e3cff */
[----:B------:R-:W-:Y:S02]  /*7460*/  IMAD.SHL.U32 R7, R3, 0x10, RZ ;  /* 0x0000001003077824 */ /* 0x000fe400078e00ff */
[----:B------:R-:W-:Y:S02]  /*7470*/  IMAD.MOV.U32 R4, RZ, RZ, R3 ;  /* 0x000000ffff047224 */ /* 0x000fe400078e0003 */
[----:B------:R-:W-:-:S02]  /*7480*/  IMAD.SHL.U32 R19, R6, 0x2, RZ ;  /* 0x0000000206137824 */ /* 0x000fc400078e00ff */
[----:B------:R-:W-:-:S03]  /*7490*/  VIADD R20, R20, 0xb0f8a ;  /* 0x000b0f8a14147836 */ /* 0x000fc60000000000 */
[----:B------:R-:W-:Y:S01]  /*74a0*/  LOP3.LUT R44, R6, R19, R7, 0x96, !PT ;  /* 0x00000013062c7212 */ /* 0x000fe200078e9607 */
[----:B------:R-:W-:Y:S01]  /*74b0*/  IMAD.MOV.U32 R6, RZ, RZ, R5 ;  /* 0x000000ffff067224 */ /* 0x000fe200078e0005 */
[----:B------:R5:W-:Y:S01]  /*74c0*/  STL.64 [R1+0x20], R20 ;  /* 0x0000201401007387 */ /* 0x000be20000100a00 */
[----:B------:R-:W-:Y:S01]  /*74d0*/  IMAD.MOV.U32 R7, RZ, RZ, R2 ;  /* 0x000000ffff077224 */ /* 0x000fe200078e0002 */
[----:B------:R-:W-:Y:S01]  /*74e0*/  LOP3.LUT R5, R44, R3, RZ, 0x3c, !PT ;  /* 0x000000032c057212 */ /* 0x000fe200078e3cff */
[----:B0-----:R-:W-:-:S03]  /*74f0*/  FFMA R3, -R39, R10, 1 ;  /* 0x3f80000027037423 */ /* 0x001fc6000000010a */
[----:B------:R0:W-:Y:S01]  /*7500*/  STL.64 [R1+0x28], R6 ;  /* 0x0000280601007387 */ /* 0x0001e20000100a00 */
[----:B------:R-:W-:Y:S01]  /*7510*/  FFMA R10, R10, R3, R10 ;  /* 0x000000030a0a7223 */ /* 0x000fe2000000000a */
[----:B------:R-:W-:Y:S02]  /*7520*/  IMAD.IADD R2, R5, 0x1, R20 ;  /* 0x0000000105027824 */ /* 0x000fe400078e0214 */
[----:B------:R0:W-:Y:S03]  /*7530*/  STL.64 [R1+0x30], R4 ;  /* 0x0000300401007387 */ /* 0x0001e60000100a00 */
[----:B------:R-:W-:Y:S01]  /*7540*/  I2FP.F32.U32 R2, R2 ;  /* 0x0000000200027245 */ /* 0x000fe20000201000 */
[----:B---3--:R-:W-:Y:S01]  /*7550*/  FADD R18, R18, R11 ;  /* 0x0000000b12127221 */ /* 0x008fe20000000000 */
[----:B------:R-:W-:-:S03]  /*7560*/  IMAD.MOV.U32 R11, RZ, RZ, 0x2f800000 ;  /* 0x2f800000ff0b7424 */ /* 0x000fc600078e00ff */
[----:B------:R-:W3:Y:S01]  /*7570*/  FCHK P0, R18, R39 ;  /* 0x0000002712007302 */ /* 0x000ee20000000000 */
[----:B------:R-:W-:Y:S01]  /*7580*/  FFMA R3, R10, R18, RZ ;  /* 0x000000120a037223 */ /* 0x000fe200000000ff */
[----:B-----5:R-:W-:Y:S01]  /*7590*/  FFMA R20, R2, R11, 1.1641532182693481445e-10 ;  /* 0x2f00000002147423 */ /* 0x020fe2000000000b */
[----:B----4-:R-:W-:Y:S02]  /*75a0*/  FADD R2, -R9, 1 ;  /* 0x3f80000009027421 */ /* 0x010fe40000000100 */
[----:B0-----:R-:W-:-:S04]  /*75b0*/  FFMA R6, -R39, R3, R18 ;  /* 0x0000000327067223 */ /* 0x001fc80000000112 */
[----:B------:R-:W-:Y:S01]  /*75c0*/  FFMA R3, R10, R6, R3 ;  /* 0x000000060a037223 */ /* 0x000fe20000000003 */
[----:B---3--:R-:W-:Y:S06]  /*75d0*/  @!P0 BRA `(.L_x_78) ;  /* 0x0000000000148947 */ /* 0x008fec0003800000 */
[----:B------:R-:W-:Y:S01]  /*75e0*/  IMAD.MOV.U32 R45, RZ, RZ, R18 ;  /* 0x000000ffff2d7224 */ /* 0x000fe200078e0012 */
[----:B------:R-:W-:Y:S01]  /*75f0*/  MOV R44, 0x7620 ;  /* 0x00007620002c7802 */ /* 0x000fe20000000f00 */
[----:B------:R-:W-:-:S07]  /*7600*/  IMAD.MOV.U32 R19, RZ, RZ, R39 ;  /* 0x000000ffff137224 */ /* 0x000fce00078e0027 */
[----:B-12---:R-:W-:Y:S05]  /*7610*/  CALL.REL.NOINC `($__internal_3_$__cuda_sm3x_div_rn_noftz_f32_slowpath) ;  /* 0x0000003000847944 */ /* 0x006fea0003c00000 */
[----:B------:R-:W-:-:S07]  /*7620*/  IMAD.MOV.U32 R3, RZ, RZ, R9 ;  /* 0x000000ffff037224 */ /* 0x000fce00078e0009 */
.L_x_78:
[----:B------:R-:W-:Y:S05]  /*7630*/  BSYNC.RECONVERGENT B3 ;  /* 0x0000000000037941 */ /* 0x000fea0003800200 */
.L_x_77:
[----:B------:R-:W-:Y:S01]  /*7640*/  ISETP.NE.AND P0, PT, R36, RZ, PT ;  /* 0x000000ff2400720c */ /* 0x000fe20003f05270 */
[----:B------:R-:W-:Y:S01]  /*7650*/  BSSY.RECONVERGENT B0, `(.L_x_79) ;  /* 0x000000e000007945 */ /* 0x000fe20003800200 */
[----:B------:R-:W-:-:S11]  /*7660*/  FFMA R7, -R2, R3, 1 ;  /* 0x3f80000002077423 */ /* 0x000fd60000000103 */
[----:B------:R-:W-:Y:S05]  /*7670*/  @P0 BRA `(.L_x_80) ;  /* 0x0000000000180947 */ /* 0x000fea0003800000 */
[----:B------:R-:W0:Y:S01]  /*7680*/  LDC.64 R2, c[0x0][0x3b0] ;  /* 0x0000ec00ff027b82 */ /* 0x000e220000000a00 */
[----:B------:R-:W-:-:S04]  /*7690*/  FADD R5, -R7, 1 ;  /* 0x3f80000007057421 */ /* 0x000fc80000000100 */
[----:B------:R-:W-:Y:S01]  /*76a0*/  FMUL R5, R38, R5 ;  /* 0x0000000526057220 */ /* 0x000fe20000400000 */
[----:B0-----:R-:W-:-:S05]  /*76b0*/  IMAD.WIDE R2, R8, 0x4, R2 ;  /* 0x0000000408027825 */ /* 0x001fca00078e0202 */
[----:B------:R3:W-:Y:S01]  /*76c0*/  REDG.E.ADD.F32.FTZ.RN.STRONG.GPU desc[UR10][R2.64], R5 ;  /* 0x00000005020079a6 */ /* 0x0007e2000c12f30a */
[----:B------:R-:W-:Y:S05]  /*76d0*/  BRA `(.L_x_81) ;  /* 0x0000000000147947 */ /* 0x000fea0003800000 */
.L_x_80:
[----:B------:R-:W0:Y:S01]  /*76e0*/  LDC.64 R2, c[0x0][0x3b8] ;  /* 0x0000ee00ff027b82 */ /* 0x000e220000000a00 */
[----:B------:R-:W-:-:S04]  /*76f0*/  FADD R5, -R7, 1 ;  /* 0x3f80000007057421 */ /* 0x000fc80000000100 */
[----:B------:R-:W-:Y:S01]  /*7700*/  FMUL R5, R38, R5 ;  /* 0x0000000526057220 */ /* 0x000fe20000400000 */
[----:B0-----:R-:W-:-:S05]  /*7710*/  IMAD.WIDE R2, R8, 0x4, R2 ;  /* 0x0000000408027825 */ /* 0x001fca00078e0202 */
[----:B------:R0:W-:Y:S02]  /*7720*/  REDG.E.ADD.F32.FTZ.RN.STRONG.GPU desc[UR10][R2.64], R5 ;  /* 0x00000005020079a6 */ /* 0x0001e4000c12f30a */
.L_x_81:
[----:B------:R-:W-:Y:S05]  /*7730*/  BSYNC.RECONVERGENT B0 ;  /* 0x0000000000007941 */ /* 0x000fea0003800200 */
.L_x_79:
[----:B------:R-:W-:Y:S01]  /*7740*/  FMUL R38, R38, R7 ;  /* 0x0000000726267220 */ /* 0x000fe20000400000 */
[----:B------:R-:W-:Y:S04]  /*7750*/  BSSY.RELIABLE B0, `(.L_x_82) ;  /* 0x0000022000007945 */ /* 0x000fe80003800100 */
[----:B------:R-:W-:-:S13]  /*7760*/  FSETP.GEU.AND P0, PT, R38, 0.5, PT ;  /* 0x3f0000002600780b */ /* 0x000fda0003f0e000 */
[----:B------:R-:W-:Y:S05]  /*7770*/  @P0 BRA `(.L_x_83) ;  /* 0x0000000000700947 */ /* 0x000fea0003800000 */
[----:B------:R-:W4:Y:S04]  /*7780*/  LDL.64 R8, [R1+0x20] ;  /* 0x0000200001087983 */ /* 0x000f280000100a00 */
[----:B0--3--:R-:W3:Y:S04]  /*7790*/  LDL.64 R2, [R1+0x30] ;  /* 0x0000300001027983 */ /* 0x009ee80000100a00 */
[----:B------:R-:W5:Y:S01]  /*77a0*/  LDL.64 R4, [R1+0x28] ;  /* 0x0000280001047983 */ /* 0x000f620000100a00 */
[----:B----4-:R-:W-:Y:S01]  /*77b0*/  SHF.R.U32.HI R6, RZ, 0x2, R9 ;  /* 0x00000002ff067819 */ /* 0x010fe20000011609 */
[----:B------:R-:W-:-:S03]  /*77c0*/  VIADD R8, R8, 0x587c5 ;  /* 0x000587c508087836 */ /* 0x000fc60000000000 */
[----:B------:R-:W-:Y:S01]  /*77d0*/  LOP3.LUT R6, R6, R9, RZ, 0x3c, !PT ;  /* 0x0000000906067212 */ /* 0x000fe200078e3cff */
[----:B---3--:R-:W-:Y:S02]  /*77e0*/  IMAD.SHL.U32 R7, R3, 0x10, RZ ;  /* 0x0000001003077824 */ /* 0x008fe400078e00ff */
[----:B------:R-:W-:Y:S02]  /*77f0*/  IMAD.MOV.U32 R10, RZ, RZ, R3 ;  /* 0x000000ffff0a7224 */ /* 0x000fe400078e0003 */
[----:B------:R-:W-:-:S05]  /*7800*/  IMAD.SHL.U32 R9, R6, 0x2, RZ ;  /* 0x0000000206097824 */ /* 0x000fca00078e00ff */
[----:B------:R-:W-:Y:S01]  /*7810*/  LOP3.LUT R6, R6, R9, R7, 0x96, !PT ;  /* 0x0000000906067212 */ /* 0x000fe200078e9607 */
[----:B-----5:R-:W-:Y:S01]  /*7820*/  IMAD.MOV.U32 R9, RZ, RZ, R4 ;  /* 0x000000ffff097224 */ /* 0x020fe200078e0004 */
[----:B------:R-:W-:Y:S02]  /*7830*/  MOV R7, R2 ;  /* 0x0000000200077202 */ /* 0x000fe40000000f00 */
[----:B------:R-:W-:Y:S01]  /*7840*/  LOP3.LUT R11, R6, R3, RZ, 0x3c, !PT ;  /* 0x00000003060b7212 */ /* 0x000fe200078e3cff */
[----:B------:R-:W-:Y:S01]  /*7850*/  IMAD.MOV.U32 R3, RZ, RZ, 0x2f800000 ;  /* 0x2f800000ff037424 */ /* 0x000fe200078e00ff */
[----:B------:R0:W-:Y:S01]  /*7860*/  STL.64 [R1+0x20], R8 ;  /* 0x0000200801007387 */ /* 0x0001e20000100a00 */
[----:B------:R-:W-:Y:S02]  /*7870*/  IMAD.MOV.U32 R6, RZ, RZ, R5 ;  /* 0x000000ffff067224 */ /* 0x000fe400078e0005 */
[----:B------:R-:W-:Y:S01]  /*7880*/  IMAD.IADD R2, R11, 0x1, R8 ;  /* 0x000000010b027824 */ /* 0x000fe200078e0208 */
[----:B------:R0:W-:Y:S04]  /*7890*/  STL.64 [R1+0x30], R10 ;  /* 0x0000300a01007387 */ /* 0x0001e80000100a00 */
[----:B------:R-:W-:Y:S01]  /*78a0*/  I2FP.F32.U32 R2, R2 ;  /* 0x0000000200027245 */ /* 0x000fe20000201000 */
[----:B------:R0:W-:Y:S04]  /*78b0*/  STL.64 [R1+0x28], R6 ;  /* 0x0000280601007387 */ /* 0x0001e80000100a00 */
[----:B------:R-:W-:-:S04]  /*78c0*/  FFMA R2, R2, R3, 1.1641532182693481445e-10 ;  /* 0x2f00000002027423 */ /* 0x000fc80000000003 */
[----:B------:R-:W-:-:S05]  /*78d0*/  FADD R3, -R2, 1 ;  /* 0x3f80000002037421 */ /* 0x000fca0000000100 */
[----:B------:R-:W-:Y:S01]  /*78e0*/  FSETP.GT.AND P0, PT, R3, R38, PT ;  /* 0x000000260300720b */ /* 0x000fe20003f04000 */
[----:B------:R-:W-:-:S12]  /*78f0*/  IMAD.MOV.U32 R38, RZ, RZ, RZ ;  /* 0x000000ffff267224 */ /* 0x000fd800078e00ff */
[----:B------:R-:W-:Y:S05]  /*7900*/  @P0 BREAK.RELIABLE B0 ;  /* 0x0000000000000942 */ /* 0x000fea0003800100 */
[----:B0-----:R-:W-:Y:S05]  /*7910*/  @P0 BRA `(.L_x_84) ;  /* 0x0000002000240947 */ /* 0x001fea0003800000 */
[----:B------:R-:W-:Y:S01]  /*7920*/  IMAD.MOV.U32 R38, RZ, RZ, 0x3f800000 ;  /* 0x3f800000ff267424 */ /* 0x000fe200078e00ff */
[----:B------:R-:W-:Y:S06]  /*7930*/  BRA `(.L_x_85) ;  /* 0x00000000000c7947 */ /* 0x000fec0003800000 */
.L_x_83:
[----:B------:R-:W-:-:S13]  /*7940*/  FSETP.GT.AND P0, PT, R38, RZ, PT ;  /* 0x000000ff2600720b */ /* 0x000fda0003f04000 */
[----:B------:R-:W-:Y:S05]  /*7950*/  @!P0 BREAK.RELIABLE B0 ;  /* 0x0000000000008942 */ /* 0x000fea0003800100 */
[----:B------:R-:W-:Y:S05]  /*7960*/  @!P0 BRA `(.L_x_84) ;  /* 0x0000002000108947 */ /* 0x000fea0003800000 */
.L_x_85:
[----:B------:R-:W-:Y:S05]  /*7970*/  BSYNC.RELIABLE B0 ;  /* 0x0000000000007941 */ /* 0x000fea0003800100 */
.L_x_82:
[----:B0--3--:R-:W3:Y:S01]  /*7980*/  LDG.E.CONSTANT R2, desc[UR10][R40.64] ;  /* 0x0000000a28027981 */ /* 0x009ee2000c1e9900 */
[----:B------:R-:W0:Y:S01]  /*7990*/  MUFU.RCP R3, R18 ;  /* 0x0000001200037308 */ /* 0x000e220000001000 */
[----:B------:R-:W-:Y:S07]  /*79a0*/  BSSY.RECONVERGENT B3, `(.L_x_86) ;  /* 0x000000d000037945 */ /* 0x000fee0003800200 */
[----:B------:R-:W4:Y:S01]  /*79b0*/  FCHK P0, R39, R18 ;  /* 0x0000001227007302 */ /* 0x000f220000000000 */
[----:B0-----:R-:W-:-:S04]  /*79c0*/  FFMA R4, -R18, R3, 1 ;  /* 0x3f80000012047423 */ /* 0x001fc80000000103 */
[----:B------:R-:W-:-:S04]  /*79d0*/  FFMA R4, R3, R4, R3 ;  /* 0x0000000403047223 */ /* 0x000fc80000000003 */
[----:B------:R-:W-:-:S04]  /*79e0*/  FFMA R5, R39, R4, RZ ;  /* 0x0000000427057223 */ /* 0x000fc800000000ff */
[----:B------:R-:W-:-:S04]  /*79f0*/  FFMA R6, -R18, R5, R39 ;  /* 0x0000000512067223 */ /* 0x000fc80000000127 */
[----:B------:R-:W-:Y:S01]  /*7a00*/  FFMA R9, R4, R6, R5 ;  /* 0x0000000604097223 */ /* 0x000fe20000000005 */
[----:B---3--:R-:W-:Y:S01]  /*7a10*/  FADD R3, R2, -1 ;  /* 0xbf80000002037421 */ /* 0x008fe20000000000 */
[----:B----4-:R-:W-:Y:S06]  /*7a20*/  @!P0 BRA `(.L_x_87) ;  /* 0x0000000000108947 */ /* 0x010fec0003800000 */
[----:B------:R-:W-:Y:S01]  /*7a30*/  IMAD.MOV.U32 R45, RZ, RZ, R39 ;  /* 0x000000ffff2d7224 */ /* 0x000fe200078e0027 */
[----:B------:R-:W-:Y:S01]  /*7a40*/  MOV R44, 0x7a70 ;  /* 0x00007a70002c7802 */ /* 0x000fe20000000f00 */
[----:B------:R-:W-:-:S07]  /*7a50*/  IMAD.MOV.U32 R19, RZ, RZ, R18 ;  /* 0x000000ffff137224 */ /* 0x000fce00078e0012 */
[----:B-12---:R-:W-:Y:S05]  /*7a60*/  CALL.REL.NOINC `($__internal_3_$__cuda_sm3x_div_rn_noftz_f32_slowpath) ;  /* 0x0000002c00707944 */ /* 0x006fea0003c00000 */
.L_x_87:
[----:B------:R-:W-:Y:S05]  /*7a70*/  BSYNC.RECONVERGENT B3 ;  /* 0x0000000000037941 */ /* 0x000fea0003800200 */
.L_x_86:
[----:B------:R-:W-:Y:S01]  /*7a80*/  FADD R19, R3, R9 ;  /* 0x0000000903137221 */ /* 0x000fe20000000000 */
[----:B------:R-:W-:Y:S03]  /*7a90*/  BSSY.RECONVERGENT B3, `(.L_x_88) ;  /* 0x000000c000037945 */ /* 0x000fe60003800200 */
[----:B------:R-:W0:Y:S08]  /*7aa0*/  MUFU.RCP R3, R19 ;  /* 0x0000001300037308 */ /* 0x000e300000001000 */
        /* <DEDUP_REMOVED lines=10> */
.L_x_89:
[----:B------:R-:W-:Y:S05]  /*7b50*/  BSYNC.RECONVERGENT B3 ;  /* 0x0000000000037941 */ /* 0x000fea0003800200 */
.L_x_88:
[----:B------:R-:W-:-:S05]  /*7b60*/  FADD R20, -R20, 1 ;  /* 0x3f80000014147421 */ /* 0x000fca0000000100 */
[----:B------:R-:W-:-:S13]  /*7b70*/  FSETP.GE.AND P0, PT, R20, R9, PT ;  /* 0x000000091400720b */ /* 0x000fda0003f06000 */
[----:B------:R-:W-:Y:S05]  /*7b80*/  @P0 BRA `(.L_x_73) ;  /* 0x0000002000e80947 */ /* 0x000fea0003800000 */
[----:B------:R-:W3:Y:S04]  /*7b90*/  LDL.64 R8, [R1+0x20] ;  /* 0x0000200001087983 */ /* 0x000ee80000100a00 */
[----:B------:R-:W4:Y:S04]  /*7ba0*/  LDL.64 R2, [R1+0x30] ;  /* 0x0000300001027983 */ /* 0x000f280000100a00 */
[----:B------:R-:W5:Y:S04]  /*7bb0*/  LDL.64 R6, [R1+0x28] ;  /* 0x0000280001067983 */ /* 0x000f680000100a00 */
[----:B------:R-:W2:Y:S01]  /*7bc0*/  LDG.E.CONSTANT R45, desc[UR10][R42.64+0x4] ;  /* 0x0000040a2a2d7981 */ /* 0x000ea2000c1e9900 */
[----:B------:R-:W0:Y:S01]  /*7bd0*/  MUFU.RCP R11, R18 ;  /* 0x00000012000b7308 */ /* 0x000e220000001000 */
[----:B------:R-:W-:Y:S01]  /*7be0*/  BSSY.RECONVERGENT B3, `(.L_x_90) ;  /* 0x0000017000037945 */ /* 0x000fe20003800200 */
[----:B0-----:R-:W-:-:S04]  /*7bf0*/  FFMA R10, -R18, R11, 1 ;  /* 0x3f800000120a7423 */ /* 0x001fc8000000010b */
[----:B------:R-:W-:Y:S01]  /*7c00*/  FFMA R20, R11, R10, R11 ;  /* 0x0000000a0b147223 */ /* 0x000fe2000000000b */
[----:B------:R-:W-:Y:S01]  /*7c10*/  IMAD.MOV.U32 R11, RZ, RZ, 0x2f800000 ;  /* 0x2f800000ff0b7424 */ /* 0x000fe200078e00ff */
[----:B---3--:R-:W-:-:S04]  /*7c20*/  SHF.R.U32.HI R4, RZ, 0x2, R9 ;  /* 0x00000002ff047819 */ /* 0x008fc80000011609 */
[----:B------:R-:W-:Y:S01]  /*7c30*/  LOP3.LUT R4, R4, R9, RZ, 0x3c, !PT ;  /* 0x0000000904047212 */ /* 0x000fe200078e3cff */
[----:B----4-:R-:W-:Y:S01]  /*7c40*/  IMAD.SHL.U32 R5, R3, 0x10, RZ ;  /* 0x0000001003057824 */ /* 0x010fe200078e00ff */
[----:B-----5:R0:W-:Y:S03]  /*7c50*/  STL [R1+0x24], R6 ;  /* 0x0000240601007387 */ /* 0x0201e60000100800 */
[C---:B------:R-:W-:Y:S01]  /*7c60*/  IMAD.SHL.U32 R9, R4.reuse, 0x2, RZ ;  /* 0x0000000204097824 */ /* 0x040fe200078e00ff */
[----:B--2---:R-:W2:Y:S04]  /*7c70*/  FCHK P0, R45, R18 ;  /* 0x000000122d007302 */ /* 0x004ea80000000000 */
[----:B------:R-:W-:Y:S01]  /*7c80*/  LOP3.LUT R4, R4, R9, R5, 0x96, !PT ;  /* 0x0000000904047212 */ /* 0x000fe200078e9605 */
[----:B------:R-:W-:-:S03]  /*7c90*/  FFMA R9, R20, R45, RZ ;  /* 0x0000002d14097223 */ /* 0x000fc600000000ff */
[----:B------:R-:W-:Y:S01]  /*7ca0*/  LOP3.LUT R5, R4, R3, RZ, 0x3c, !PT ;  /* 0x0000000304057212 */ /* 0x000fe200078e3cff */
[----:B------:R-:W-:-:S03]  /*7cb0*/  FFMA R10, -R18, R9, R45 ;  /* 0x00000009120a7223 */ /* 0x000fc6000000012d */
[----:B------:R-:W-:Y:S01]  /*7cc0*/  IADD3 R4, PT, PT, R8, 0x587c5, R5 ;  /* 0x000587c508047810 */ /* 0x000fe20007ffe005 */
[----:B------:R-:W-:-:S03]  /*7cd0*/  FFMA R9, R20, R10, R9 ;  /* 0x0000000a14097223 */ /* 0x000fc60000000009 */
[----:B------:R-:W-:-:S05]  /*7ce0*/  I2FP.F32.U32 R4, R4 ;  /* 0x0000000400047245 */ /* 0x000fca0000201000 */
[----:B------:R-:W-:-:S04]  /*7cf0*/  FFMA R4, R4, R11, 1.1641532182693481445e-10 ;  /* 0x2f00000004047423 */ /* 0x000fc8000000000b */
[----:B------:R-:W-:Y:S01]  /*7d00*/  FADD R4, -R4, 1 ;  /* 0x3f80000004047421 */ /* 0x000fe20000000100 */
[----:B0-2---:R-:W-:Y:S06]  /*7d10*/  @!P0 BRA `(.L_x_91) ;  /* 0x00000000000c8947 */ /* 0x005fec0003800000 */
[----:B------:R-:W-:Y:S01]  /*7d20*/  IMAD.MOV.U32 R19, RZ, RZ, R18 ;  /* 0x000000ffff137224 */ /* 0x000fe200078e0012 */
[----:B------:R-:W-:-:S07]  /*7d30*/  MOV R44, 0x7d50 ;  /* 0x00007d50002c7802 */ /* 0x000fce0000000f00 */
[----:B-1----:R-:W-:Y:S05]  /*7d40*/  CALL.REL.NOINC `($__internal_3_$__cuda_sm3x_div_rn_noftz_f32_slowpath) ;  /* 0x0000002800b87944 */ /* 0x002fea0003c00000 */
.L_x_91:
[----:B------:R-:W-:Y:S05]  /*7d50*/  BSYNC.RECONVERGENT B3 ;  /* 0x0000000000037941 */ /* 0x000fea0003800200 */
.L_x_90:
[----:B------:R-:W-:Y:S01]  /*7d60*/  FSETP.GEU.AND P0, PT, R4, R9, PT ;  /* 0x000000090400720b */ /* 0x000fe20003f0e000 */
[----:B------:R-:W-:-:S12]  /*7d70*/  BSSY.RECONVERGENT B3, `(.L_x_92) ;  /* 0x00000a8000037945 */ /* 0x000fd80003800200 */
[----:B------:R-:W-:Y:S05]  /*7d80*/  @P0 BRA `(.L_x_93) ;  /* 0x0000000000c00947 */ /* 0x000fea0003800000 */
[----:B------:R-:W2:Y:S01]  /*7d90*/  LDG.E.CONSTANT R36, desc[UR10][R40.64+0x4] ;  /* 0x0000040a28247981 */ /* 0x000ea2000c1e9900 */
[----:B------:R-:W-:Y:S01]  /*7da0*/  SHF.R.U32.HI R9, RZ, 0x2, R6 ;  /* 0x00000002ff097819 */ /* 0x000fe20000011606 */
[----:B------:R-:W-:Y:S01]  /*7db0*/  IMAD.SHL.U32 R4, R5, 0x10, RZ ;  /* 0x0000001005047824 */ /* 0x000fe200078e00ff */
[----:B------:R-:W-:Y:S02]  /*7dc0*/  BSSY.RECONVERGENT B0, `(.L_x_94) ;  /* 0x000001c000007945 */ /* 0x000fe40003800200 */
[----:B------:R-:W-:-:S05]  /*7dd0*/  LOP3.LUT R9, R9, R6, RZ, 0x3c, !PT ;  /* 0x0000000609097212 */ /* 0x000fca00078e3cff */
[----:B------:R-:W-:-:S05]  /*7de0*/  IMAD.SHL.U32 R6, R9, 0x2, RZ ;  /* 0x0000000209067824 */ /* 0x000fca00078e00ff */
[----:B------:R-:W-:Y:S01]  /*7df0*/  LOP3.LUT R6, R9, R6, R4, 0x96, !PT ;  /* 0x0000000609067212 */ /* 0x000fe200078e9604 */
[----:B------:R-:W-:-:S03]  /*7e00*/  IMAD.MOV.U32 R9, RZ, RZ, 0x2f800000 ;  /* 0x2f800000ff097424 */ /* 0x000fc600078e00ff */
[----:B------:R-:W-:-:S04]  /*7e10*/  LOP3.LUT R6, R6, R5, RZ, 0x3c, !PT ;  /* 0x0000000506067212 */ /* 0x000fc800078e3cff */
[----:B------:R-:W-:-:S04]  /*7e20*/  IADD3 R4, PT, PT, R8, 0xb0f8a, R6 ;  /* 0x000b0f8a08047810 */ /* 0x000fc80007ffe006 */
[----:B------:R-:W-:-:S05]  /*7e30*/  I2FP.F32.U32 R4, R4 ;  /* 0x0000000400047245 */ /* 0x000fca0000201000 */
[----:B------:R-:W-:-:S04]  /*7e40*/  FFMA R4, R4, R9, 1.1641532182693481445e-10 ;  /* 0x2f00000004047423 */ /* 0x000fc80000000009 */
[----:B------:R-:W-:-:S04]  /*7e50*/  FADD R4, -R4, 1 ;  /* 0x3f80000004047421 */ /* 0x000fc80000000100 */
[----:B------:R-:W-:Y:S01]  /*7e60*/  FADD R9, R4, R4 ;  /* 0x0000000404097221 */ /* 0x000fe20000000000 */
[----:B--2---:R-:W-:-:S03]  /*7e70*/  FADD R18, R36, R36 ;  /* 0x0000002424127221 */ /* 0x004fc60000000000 */
[C---:B------:R-:W-:Y:S01]  /*7e80*/  FFMA R9, R36.reuse, R9, 1 ;  /* 0x3f80000024097423 */ /* 0x040fe20000000009 */
[----:B------:R-:W-:Y:S01]  /*7e90*/  FFMA R45, -R36, R36, 1 ;  /* 0x3f800000242d7423 */ /* 0x000fe20000000124 */
[----:B------:R-:W-:Y:S02]  /*7ea0*/  VIADD R4, R18, 0x1800000 ;  /* 0x0180000012047836 */ /* 0x000fe40000000000 */
[----:B------:R-:W-:-:S03]  /*7eb0*/  FADD R9, -R36, R9 ;  /* 0x0000000924097221 */ /* 0x000fc60000000100 */
[----:B------:R-:W-:Y:S01]  /*7ec0*/  LOP3.LUT R4, R4, 0x7f800000, RZ, 0xc0, !PT ;  /* 0x7f80000004047812 */ /* 0x000fe200078ec0ff */
[----:B------:R-:W-:-:S03]  /*7ed0*/  FMUL R19, R9, R9 ;  /* 0x0000000909137220 */ /* 0x000fc60000400000 */
[----:B------:R-:W-:Y:S01]  /*7ee0*/  ISETP.GT.U32.AND P0, PT, R4, 0x1ffffff, PT ;  /* 0x01ffffff0400780c */ /* 0x000fe20003f04070 */
[----:B------:R-:W-:-:S12]  /*7ef0*/  FMUL R19, R18, R19 ;  /* 0x0000001312137220 */ /* 0x000fd80000400000 */
[----:B------:R-:W-:Y:S05]  /*7f00*/  @P0 BRA `(.L_x_95) ;  /* 0x00000000000c0947 */ /* 0x000fea0003800000 */
[----:B------:R-:W-:-:S07]  /*7f10*/  MOV R10, 0x7f30 ;  /* 0x00007f30000a7802 */ /* 0x000fce0000000f00 */
[----:B-1----:R-:W-:Y:S05]  /*7f20*/  CALL.REL.NOINC `($__internal_1_$__cuda_sm20_rcp_rn_f32_slowpath) ;  /* 0x0000002400147944 */ /* 0x002fea0003c00000 */
[----:B------:R-:W-:Y:S05]  /*7f30*/  BRA `(.L_x_96) ;  /* 0x0000000000107947 */ /* 0x000fea0003800000 */
.L_x_95:
[----:B------:R-:W0:Y:S02]  /*7f40*/  MUFU.RCP R9, R18 ;  /* 0x0000001200097308 */ /* 0x000e240000001000 */
[----:B0-----:R-:W-:-:S04]  /*7f50*/  FFMA R4, R18, R9, -1 ;  /* 0xbf80000012047423 */ /* 0x001fc80000000009 */
[----:B------:R-:W-:-:S04]  /*7f60*/  FADD.FTZ R4, -R4, -RZ ;  /* 0x800000ff04047221 */ /* 0x000fc80000010100 */
[----:B------:R-:W-:-:S07]  /*7f70*/  FFMA R9, R9, R4, R9 ;  /* 0x0000000409097223 */ /* 0x000fce0000000009 */
.L_x_96:
[----:B------:R-:W-:Y:S05]  /*7f80*/  BSYNC.RECONVERGENT B0 ;  /* 0x0000000000007941 */ /* 0x000fea0003800200 */
.L_x_94:
[----:B------:R-:W0:Y:S01]  /*7f90*/  MUFU.RCP R4, R19 ;  /* 0x0000001300047308 */ /* 0x000e220000001000 */
[----:B------:R-:W-:Y:S01]  /*7fa0*/  FMUL R45, R45, -R45 ;  /* 0x8000002d2d2d7220 */ /* 0x000fe20000400000 */
[----:B------:R-:W-:Y:S01]  /*7fb0*/  BSSY.RECONVERGENT B4, `(.L_x_97) ;  /* 0x000000b000047945 */ /* 0x000fe20003800200 */
[----:B------:R-:W-:-:S05]  /*7fc0*/  FFMA R36, R36, -0.5, -R9 ;  /* 0xbf00000024247823 */ /* 0x000fca0000000809 */
[----:B------:R-:W2:Y:S01]  /*7fd0*/  FCHK P0, R45, R19 ;  /* 0x000000132d007302 */ /* 0x000ea20000000000 */
[----:B0-----:R-:W-:-:S04]  /*7fe0*/  FFMA R11, -R19, R4, 1 ;  /* 0x3f800000130b7423 */ /* 0x001fc80000000104 */
[----:B------:R-:W-:-:S04]  /*7ff0*/  FFMA R4, R4, R11, R4 ;  /* 0x0000000b04047223 */ /* 0x000fc80000000004 */
[----:B------:R-:W-:-:S04]  /*8000*/  FFMA R11, R45, R4, RZ ;  /* 0x000000042d0b7223 */ /* 0x000fc800000000ff */
[----:B------:R-:W-:-:S04]  /*8010*/  FFMA R10, -R19, R11, R45 ;  /* 0x0000000b130a7223 */ /* 0x000fc8000000012d */
[----:B------:R-:W-:Y:S01]  /*8020*/  FFMA R9, R4, R10, R11 ;  /* 0x0000000a04097223 */ /* 0x000fe2000000000b */
[----:B--2---:R-:W-:Y:S06]  /*8030*/  @!P0 BRA `(.L_x_98) ;  /* 0x0000000000088947 */ /* 0x004fec0003800000 */
[----:B------:R-:W-:-:S07]  /*8040*/  MOV R44, 0x8060 ;  /* 0x00008060002c7802 */ /* 0x000fce0000000f00 */
[----:B-1----:R-:W-:Y:S05]  /*8050*/  CALL.REL.NOINC `($__internal_3_$__cuda_sm3x_div_rn_noftz_f32_slowpath) ;  /* 0x0000002400f47944 */ /* 0x002fea0003c00000 */
.L_x_98:
[----:B------:R-:W-:Y:S05]  /*8060*/  BSYNC.RECONVERGENT B4 ;  /* 0x0000000000047941 */ /* 0x000fea0003800200 */
.L_x_97:
[----:B------:R-:W-:Y:S01]  /*8070*/  FADD R36, -R36, R9 ;  /* 0x0000000924247221 */ /* 0x000fe20000000100 */
[----:B------:R-:W-:Y:S06]  /*8080*/  BRA `(.L_x_99) ;  /* 0x0000000400d87947 */ /* 0x000fec0003800000 */
.L_x_93:
[----:B------:R-:W-:Y:S01]  /*8090*/  SHF.R.U32.HI R9, RZ, 0x2, R6 ;  /* 0x00000002ff097819 */ /* 0x000fe20000011606 */
[----:B------:R-:W-:Y:S01]  /*80a0*/  IMAD.SHL.U32 R4, R5, 0x10, RZ ;  /* 0x0000001005047824 */ /* 0x000fe200078e00ff */
[----:B------:R-:W-:Y:S01]  /*80b0*/  BSSY.RECONVERGENT B0, `(.L_x_100) ;  /* 0x0000019000007945 */ /* 0x000fe20003800200 */
[----:B------:R-:W-:Y:S01]  /*80c0*/  IMAD.MOV.U32 R36, RZ, RZ, 0x3f800000 ;  /* 0x3f800000ff247424 */ /* 0x000fe200078e00ff */
[----:B------:R-:W-:-:S05]  /*80d0*/  LOP3.LUT R9, R9, R6, RZ, 0x3c, !PT ;  /* 0x0000000609097212 */ /* 0x000fca00078e3cff */
[----:B------:R-:W-:-:S05]  /*80e0*/  IMAD.SHL.U32 R6, R9, 0x2, RZ ;  /* 0x0000000209067824 */ /* 0x000fca00078e00ff */
[----:B------:R-:W-:Y:S01]  /*80f0*/  LOP3.LUT R6, R9, R6, R4, 0x96, !PT ;  /* 0x0000000609067212 */ /* 0x000fe200078e9604 */
[----:B------:R-:W-:-:S03]  /*8100*/  HFMA2 R9, -RZ, RZ, 0.1171875, 0 ;  /* 0x2f800000ff097431 */ /* 0x000fc600000001ff */
[----:B------:R-:W-:-:S04]  /*8110*/  LOP3.LUT R6, R6, R5, RZ, 0x3c, !PT ;  /* 0x0000000506067212 */ /* 0x000fc800078e3cff */
[----:B------:R-:W-:-:S04]  /*8120*/  IADD3 R4, PT, PT, R8, 0xb0f8a, R6 ;  /* 0x000b0f8a08047810 */ /* 0x000fc80007ffe006 */
[----:B------:R-:W-:-:S05]  /*8130*/  I2FP.F32.U32 R4, R4 ;  /* 0x0000000400047245 */ /* 0x000fca0000201000 */
[----:B------:R-:W-:Y:S01]  /*8140*/  FFMA R9, R4, R9, 1.1641532182693481445e-10 ;  /* 0x2f00000004097423 */ /* 0x000fe20000000009 */
[----:B------:R-:W-:-:S03]  /*8150*/  IMAD.MOV.U32 R4, RZ, RZ, 0x40800000 ;  /* 0x40800000ff047424 */ /* 0x000fc600078e00ff */
[----:B------:R-:W-:-:S04]  /*8160*/  FADD R9, -R9, 1 ;  /* 0x3f80000009097421 */ /* 0x000fc80000000100 */
[----:B------:R-:W-:-:S04]  /*8170*/  FFMA R4, R9, R4, -2 ;  /* 0xc000000009047423 */ /* 0x000fc80000000004 */
[----:B------:R-:W-:-:S04]  /*8180*/  FFMA R9, R4, R4, 1 ;  /* 0x3f80000004097423 */ /* 0x000fc80000000004 */
[----:B------:R-:W-:Y:S01]  /*8190*/  VIADD R11, R9, 0xf3000000 ;  /* 0xf3000000090b7836 */ /* 0x000fe20000000000 */
[----:B------:R0:W2:Y:S04]  /*81a0*/  MUFU.RSQ R10, R9 ;  /* 0x00000009000a7308 */ /* 0x0000a80000001400 */
[----:B------:R-:W-:-:S13]  /*81b0*/  ISETP.GT.U32.AND P0, PT, R11, 0x727fffff, PT ;  /* 0x727fffff0b00780c */ /* 0x000fda0003f04070 */
[----:B0-2---:R-:W-:Y:S05]  /*81c0*/  @!P0 BRA `(.L_x_101) ;  /* 0x00000000000c8947 */ /* 0x005fea0003800000 */
[----:B------:R-:W-:-:S07]  /*81d0*/  MOV R10, 0x81f0 ;  /* 0x000081f0000a7802 */ /* 0x000fce0000000f00 */
[----:B-1----:R-:W-:Y:S05]  /*81e0*/  CALL.REL.NOINC `($__internal_2_$__cuda_sm20_sqrt_rn_f32_slowpath) ;  /* 0x00000024003c7944 */ /* 0x002fea0003c00000 */
[----:B------:R-:W-:Y:S05]  /*81f0*/  BRA `(.L_x_102) ;  /* 0x0000000000107947 */ /* 0x000fea0003800000 */
.L_x_101:
[----:B------:R-:W-:Y:S01]  /*8200*/  FMUL.FTZ R18, R9, R10 ;  /* 0x0000000a09127220 */ /* 0x000fe20000410000 */
[----:B------:R-:W-:-:S03]  /*8210*/  FMUL.FTZ R10, R10, 0.5 ;  /* 0x3f0000000a0a7820 */ /* 0x000fc60000410000 */
[----:B------:R-:W-:-:S04]  /*8220*/  FFMA R9, -R18, R18, R9 ;  /* 0x0000001212097223 */ /* 0x000fc80000000109 */
[----:B------:R-:W-:-:S07]  /*8230*/  FFMA R19, R9, R10, R18 ;  /* 0x0000000a09137223 */ /* 0x000fce0000000012 */
.L_x_102:
[----:B------:R-:W-:Y:S05]  /*8240*/  BSYNC.RECONVERGENT B0 ;  /* 0x0000000000007941 */ /* 0x000fea0003800200 */
.L_x_100:
[----:B------:R-:W-:Y:S01]  /*8250*/  FADD R10, -R4, R19 ;  /* 0x00000013040a7221 */ /* 0x000fe20000000100 */
[----:B------:R-:W-:Y:S04]  /*8260*/  BSSY.RECONVERGENT B0, `(.L_x_103) ;  /* 0x0000047000007945 */ /* 0x000fe80003800200 */
[----:B------:R-:W-:-:S13]  /*8270*/  FSETP.NEU.AND P0, PT, R10, 1, PT ;  /* 0x3f8000000a00780b */ /* 0x000fda0003f0d000 */
[----:B------:R-:W-:Y:S05]  /*8280*/  @!P0 BRA `(.L_x_104) ;  /* 0x0000000400108947 */ /* 0x000fea0003800000 */
[----:B------:R-:W-:-:S13]  /*8290*/  FSETP.NAN.AND P0, PT, |R10|, |R10|, PT ;  /* 0x4000000a0a00720b */ /* 0x000fda0003f08200 */
[----:B------:R-:W-:Y:S01]  /*82a0*/  @P0 FADD R36, R10, 0.3333333432674407959 ;  /* 0x3eaaaaab0a240421 */ /* 0x000fe20000000000 */
[----:B------:R-:W-:Y:S06]  /*82b0*/  @P0 BRA `(.L_x_104) ;  /* 0x0000000400040947 */ /* 0x000fec0003800000 */
[----:B------:R-:W-:-:S04]  /*82c0*/  FSETP.NEU.AND P0, PT, |R10|, +INF , PT ;  /* 0x7f8000000a00780b */ /* 0x000fc80003f0d200 */
[----:B------:R-:W-:-:S13]  /*82d0*/  FSETP.NEU.AND P0, PT, R10, RZ, P0 ;  /* 0x000000ff0a00720b */ /* 0x000fda000070d000 */
[----:B------:R-:W-:-:S05]  /*82e0*/  @!P0 FADD R36, R10, R10 ;  /* 0x0000000a0a248221 */ /* 0x000fca0000000000 */
[----:B------:R-:W-:Y:S01]  /*82f0*/  @!P0 LOP3.LUT R36, R36, 0x7fffffff, RZ, 0xc0, !PT ;  /* 0x7fffffff24248812 */ /* 0x000fe200078ec0ff */
[----:B------:R-:W-:Y:S06]  /*8300*/  @!P0 BRA `(.L_x_104) ;  /* 0x0000000000f08947 */ /* 0x000fec0003800000 */
[C---:B------:R-:W-:Y:S01]  /*8310*/  FMUL R9, |R10|.reuse, 16777216 ;  /* 0x4b8000000a097820 */ /* 0x040fe20000400200 */
[----:B------:R-:W-:Y:S01]  /*8320*/  FSETP.GEU.AND P0, PT, |R10|, 1.175494350822287508e-38, PT ;  /* 0x008000000a00780b */ /* 0x000fe20003f0e200 */
[----:B------:R-:W-:Y:S01]  /*8330*/  IMAD.MOV.U32 R39, RZ, RZ, 0x3a2c32e4 ;  /* 0x3a2c32e4ff277424 */ /* 0x000fe200078e00ff */
[----:B------:R-:W-:Y:S02]  /*8340*/  FSETP.GEU.AND P2, PT, R19, R4, PT ;  /* 0x000000041300720b */ /* 0x000fe40003f4e000 */
[----:B------:R-:W-:Y:S02]  /*8350*/  FSEL R9, R9, |R10|, !P0 ;  /* 0x4000000a09097208 */ /* 0x000fe40004000000 */
[----:B------:R-:W-:-:S03]  /*8360*/  FSEL R21, RZ, -24, P0 ;  /* 0xc1c00000ff157808 */ /* 0x000fc60000000000 */
[----:B------:R-:W-:-:S05]  /*8370*/  VIADD R10, R9, 0xc0cafb0d ;  /* 0xc0cafb0d090a7836 */ /* 0x000fca0000000000 */
[----:B------:R-:W-:-:S05]  /*8380*/  LOP3.LUT R10, R10, 0xff800000, RZ, 0xc0, !PT ;  /* 0xff8000000a0a7812 */ /* 0x000fca00078ec0ff */
[----:B------:R-:W-:Y:S01]  /*8390*/  IMAD.IADD R20, R9, 0x1, -R10 ;  /* 0x0000000109147824 */ /* 0x000fe200078e0a0a */
[----:B------:R-:W-:-:S03]  /*83a0*/  I2FP.F32.S32 R10, R10 ;  /* 0x0000000a000a7245 */ /* 0x000fc60000201400 */
[C---:B------:R-:W-:Y:S01]  /*83b0*/  FADD R9, R20.reuse, 1 ;  /* 0x3f80000014097421 */ /* 0x040fe20000000000 */
[----:B------:R-:W-:Y:S01]  /*83c0*/  FADD R20, R20, -1 ;  /* 0xbf80000014147421 */ /* 0x000fe20000000000 */
[----:B------:R-:W-:-:S03]  /*83d0*/  FFMA R36, R10, 1.1920928955078125e-07, R21 ;  /* 0x340000000a247823 */ /* 0x000fc60000000015 */
[----:B------:R-:W-:Y:S01]  /*83e0*/  FADD R18, R20, R20 ;  /* 0x0000001414127221 */ /* 0x000fe20000000000 */
[----:B------:R-:W0:Y:S03]  /*83f0*/  MUFU.RCP R9, R9 ;  /* 0x0000000900097308 */ /* 0x000e260000001000 */
[----:B0-----:R-:W-:-:S04]  /*8400*/  FMUL R11, R9, R18 ;  /* 0x00000012090b7220 */ /* 0x001fc80000400000 */
[----:B------:R-:W-:Y:S01]  /*8410*/  FADD R21, R20, -R11 ;  /* 0x8000000b14157221 */ /* 0x000fe20000000000 */
[C---:B------:R-:W-:Y:S01]  /*8420*/  FMUL R18, R11.reuse, R11 ;  /* 0x0000000b0b127220 */ /* 0x040fe20000400000 */
[----:B------:R-:W-:Y:S02]  /*8430*/  FFMA R10, R11, 1.4426950216293334961, R36 ;  /* 0x3fb8aa3b0b0a7823 */ /* 0x000fe40000000024 */
[----:B------:R-:W-:Y:S01]  /*8440*/  FADD R21, R21, R21 ;  /* 0x0000001515157221 */ /* 0x000fe20000000000 */
[----:B------:R-:W-:Y:S01]  /*8450*/  FFMA R39, R18, R39, 0.0032181653659790754318 ;  /* 0x3b52e7db12277423 */ /* 0x000fe20000000027 */
[----:B------:R-:W-:Y:S02]  /*8460*/  FADD R36, R36, -R10 ;  /* 0x8000000a24247221 */ /* 0x000fe40000000000 */
[----:B------:R-:W-:Y:S01]  /*8470*/  FFMA R20, R20, -R11, R21 ;  /* 0x8000000b14147223 */ /* 0x000fe20000000015 */
[----:B------:R-:W-:Y:S01]  /*8480*/  FFMA R39, R18, R39, 0.018033718690276145935 ;  /* 0x3c93bb7312277423 */ /* 0x000fe20000000027 */
[----:B------:R-:W-:-:S02]  /*8490*/  FFMA R21, R11, 1.4426950216293334961, R36 ;  /* 0x3fb8aa3b0b157823 */ /* 0x000fc40000000024 */
[----:B------:R-:W-:Y:S01]  /*84a0*/  FMUL R20, R9, R20 ;  /* 0x0000001409147220 */ /* 0x000fe20000400000 */
[----:B------:R-:W-:-:S03]  /*84b0*/  FFMA R39, R18, R39, 0.12022458761930465698 ;  /* 0x3df6384f12277423 */ /* 0x000fc60000000027 */
[----:B------:R-:W-:Y:S01]  /*84c0*/  FFMA R36, R20, 1.4426950216293334961, R21 ;  /* 0x3fb8aa3b14247823 */ /* 0x000fe20000000015 */
[----:B------:R-:W-:-:S03]  /*84d0*/  FMUL R18, R18, R39 ;  /* 0x0000002712127220 */ /* 0x000fc60000400000 */
[----:B------:R-:W-:Y:S01]  /*84e0*/  FFMA R21, R11, 1.9251366722983220825e-08, R36 ;  /* 0x32a55e340b157823 */ /* 0x000fe20000000024 */
[----:B------:R-:W-:-:S04]  /*84f0*/  FMUL R9, R18, 3 ;  /* 0x4040000012097820 */ /* 0x000fc80000400000 */
[----:B------:R-:W-:Y:S01]  /*8500*/  FFMA R9, R20, R9, R21 ;  /* 0x0000000914097223 */ /* 0x000fe20000000015 */
[----:B------:R-:W-:-:S03]  /*8510*/  IMAD.MOV.U32 R21, RZ, RZ, 0x391fcb8e ;  /* 0x391fcb8eff157424 */ /* 0x000fc600078e00ff */
[----:B------:R-:W-:-:S04]  /*8520*/  FFMA R11, R11, R18, R9 ;  /* 0x000000120b0b7223 */ /* 0x000fc80000000009 */
[----:B------:R-:W-:-:S04]  /*8530*/  FADD R20, R10, R11 ;  /* 0x0000000b0a147221 */ /* 0x000fc80000000000 */
[----:B------:R-:W-:Y:S01]  /*8540*/  FMUL R9, R20, 0.3333333432674407959 ;  /* 0x3eaaaaab14097820 */ /* 0x000fe20000400000 */
[----:B------:R-:W-:-:S03]  /*8550*/  FADD R10, -R10, R20 ;  /* 0x000000140a0a7221 */ /* 0x000fc60000000100 */
[----:B------:R-:W0:Y:S01]  /*8560*/  FRND R18, R9 ;  /* 0x0000000900127307 */ /* 0x000e220000201000 */
[----:B------:R-:W-:Y:S01]  /*8570*/  FADD R11, R11, -R10 ;  /* 0x8000000a0b0b7221 */ /* 0x000fe20000000000 */
[----:B------:R-:W-:Y:S01]  /*8580*/  FFMA R20, R20, 0.3333333432674407959, -R9 ;  /* 0x3eaaaaab14147823 */ /* 0x000fe20000000809 */
[----:B------:R-:W-:-:S03]  /*8590*/  FSETP.GT.AND P1, PT, |R9|, 152, PT ;  /* 0x431800000900780b */ /* 0x000fc60003f24200 */
[----:B------:R-:W-:Y:S02]  /*85a0*/  FFMA R11, R11, 0.3333333432674407959, R20 ;  /* 0x3eaaaaab0b0b7823 */ /* 0x000fe40000000014 */
[----:B------:R-:W2:Y:S01]  /*85b0*/  F2I.NTZ R20, R9 ;  /* 0x0000000900147305 */ /* 0x000ea20000203100 */
[----:B0-----:R-:W-:Y:S01]  /*85c0*/  FADD R10, R9, -R18 ;  /* 0x80000012090a7221 */ /* 0x001fe20000000000 */
[----:B------:R-:W-:-:S03]  /*85d0*/  FSETP.GT.AND P0, PT, R18, RZ, PT ;  /* 0x000000ff1200720b */ /* 0x000fc60003f04000 */
[----:B------:R-:W-:-:S04]  /*85e0*/  FADD R10, R10, R11 ;  /* 0x0000000b0a0a7221 */ /* 0x000fc80000000000 */
[----:B------:R-:W-:-:S04]  /*85f0*/  FFMA R11, R10, R21, 0.0013391353422775864601 ;  /* 0x3aaf85ed0a0b7423 */ /* 0x000fc80000000015 */
[----:B------:R-:W-:-:S04]  /*8600*/  FFMA R11, R10, R11, 0.0096188392490148544312 ;  /* 0x3c1d98560a0b7423 */ /* 0x000fc8000000000b */
[----:B------:R-:W-:-:S04]  /*8610*/  FFMA R11, R10, R11, 0.055503588169813156128 ;  /* 0x3d6357bb0a0b7423 */ /* 0x000fc8000000000b */
[C---:B------:R-:W-:Y:S01]  /*8620*/  FFMA R21, R10.reuse, R11, 0.24022644758224487305 ;  /* 0x3e75fdec0a157423 */ /* 0x040fe2000000000b */
[----:B------:R-:W-:Y:S02]  /*8630*/  SEL R11, RZ, 0x83000000, P0 ;  /* 0x83000000ff0b7807 */ /* 0x000fe40000000000 */
[----:B------:R-:W-:Y:S01]  /*8640*/  FSETP.GEU.AND P0, PT, R9, RZ, PT ;  /* 0x000000ff0900720b */ /* 0x000fe20003f0e000 */
[C---:B------:R-:W-:Y:S02]  /*8650*/  FFMA R21, R10.reuse, R21, 0.69314718246459960938 ;  /* 0x3f3172180a157423 */ /* 0x040fe40000000015 */
[----:B------:R-:W-:Y:S01]  /*8660*/  VIADD R4, R11, 0x7f000000 ;  /* 0x7f0000000b047836 */ /* 0x000fe20000000000 */
[----:B------:R-:W-:Y:S01]  /*8670*/  FSEL R36, RZ, +INF , !P0 ;  /* 0x7f800000ff247808 */ /* 0x000fe20004000000 */
[----:B------:R-:W-:Y:S01]  /*8680*/  FFMA R21, R10, R21, 1 ;  /* 0x3f8000000a157423 */ /* 0x000fe20000000015 */
[----:B--2---:R-:W-:-:S03]  /*8690*/  IMAD R20, R20, 0x800000, -R11 ;  /* 0x0080000014147824 */ /* 0x004fc600078e0a0b */
[----:B------:R-:W-:-:S04]  /*86a0*/  FMUL R21, R4, R21 ;  /* 0x0000001504157220 */ /* 0x000fc80000400000 */
[----:B------:R-:W-:Y:S01]  /*86b0*/  @!P1 FMUL R36, R20, R21 ;  /* 0x0000001514249220 */ /* 0x000fe20000400000 */
[----:B------:R-:W-:-:S07]  /*86c0*/  @!P2 IMAD.MOV.U32 R36, RZ, RZ, 0x7fffffff ;  /* 0x7fffffffff24a424 */ /* 0x000fce00078e00ff */
.L_x_104:
[----:B------:R-:W-:Y:S05]  /*86d0*/  BSYNC.RECONVERGENT B0 ;  /* 0x0000000000007941 */ /* 0x000fea0003800200 */
.L_x_103:
[----:B------:R-:W0:Y:S01]  /*86e0*/  MUFU.RCP R9, R36 ;  /* 0x0000002400097308 */ /* 0x000e220000001000 */
[----:B------:R-:W-:Y:S01]  /*86f0*/  UMOV UR8, 0x3f800000 ;  /* 0x3f80000000087882 */ /* 0x000fe20000000000 */
[----:B------:R-:W-:Y:S01]  /*8700*/  BSSY.RECONVERGENT B4, `(.L_x_105) ;  /* 0x000000d000047945 */ /* 0x000fe20003800200 */
[----:B------:R-:W-:-:S05]  /*8710*/  IMAD.U32 R11, RZ, RZ, UR8 ;  /* 0x00000008ff0b7e24 */ /* 0x000fca000f8e00ff */
[----:B------:R-:W2:Y:S01]  /*8720*/  FCHK P0, -R11, R36 ;  /* 0x000000240b007302 */ /* 0x000ea20000000100 */
[----:B0-----:R-:W-:-:S04]  /*8730*/  FFMA R4, R9, -R36, 1 ;  /* 0x3f80000009047423 */ /* 0x001fc80000000824 */
[----:B------:R-:W-:-:S04]  /*8740*/  FFMA R4, R9, R4, R9 ;  /* 0x0000000409047223 */ /* 0x000fc80000000009 */
[----:B------:R-:W-:-:S04]  /*8750*/  FFMA R9, R4, -1, RZ ;  /* 0xbf80000004097823 */ /* 0x000fc800000000ff */
[----:B------:R-:W-:-:S04]  /*8760*/  FFMA R10, R9, -R36, -1 ;  /* 0xbf800000090a7423 */ /* 0x000fc80000000824 */
[----:B------:R-:W-:Y:S01]  /*8770*/  FFMA R9, R4, R10, R9 ;  /* 0x0000000a04097223 */ /* 0x000fe20000000009 */
[----:B--2---:R-:W-:Y:S06]  /*8780*/  @!P0 BRA `(.L_x_106) ;  /* 0x0000000000108947 */ /* 0x004fec0003800000 */
[----:B------:R-:W-:Y:S01]  /*8790*/  IMAD.MOV.U32 R45, RZ, RZ, -0x40800000 ;  /* 0xbf800000ff2d7424 */ /* 0x000fe200078e00ff */
[----:B------:R-:W-:Y:S01]  /*87a0*/  MOV R44, 0x87d0 ;  /* 0x000087d0002c7802 */ /* 0x000fe20000000f00 */
[----:B------:R-:W-:-:S07]  /*87b0*/  IMAD.MOV.U32 R19, RZ, RZ, R36 ;  /* 0x000000ffff137224 */ /* 0x000fce00078e0024 */
[----:B-1----:R-:W-:Y:S05]  /*87c0*/  CALL.REL.NOINC `($__internal_3_$__cuda_sm3x_div_rn_noftz_f32_slowpath) ;  /* 0x0000002000187944 */ /* 0x002fea0003c00000 */
.L_x_106:
[----:B------:R-:W-:Y:S05]  /*87d0*/  BSYNC.RECONVERGENT B4 ;  /* 0x0000000000047941 */ /* 0x000fea0003800200 */
.L_x_105:
[----:B------:R-:W-:-:S07]  /*87e0*/  FADD R36, R9, R36 ;  /* 0x0000002409247221 */ /* 0x000fce0000000000 */
.L_x_99:
[----:B------:R-:W-:Y:S05]  /*87f0*/  BSYNC.RECONVERGENT B3 ;  /* 0x0000000000037941 */ /* 0x000fea0003800200 */
.L_x_92:
[----:B------:R-:W-:Y:S01]  /*8800*/  FSETP.GEU.AND P0, PT, |R37|, |R35|, PT ;  /* 0x400000232500720b */ /* 0x000fe20003f0e200 */
[----:B------:R-:W-:-:S12]  /*8810*/  BSSY.RECONVERGENT B0, `(.L_x_107) ;  /* 0x000001c000007945 */ /* 0x000fd80003800200 */
[CC--:B------:R-:W-:Y:S01]  /*8820*/  @!P0 FSET.BF.LT.AND R4, |R37|.reuse, |R34|.reuse, PT ;  /* 0x400000222504820a */ /* 0x0c0fe20003801200 */
[----:B------:R-:W-:Y:S01]  /*8830*/  @P0 IMAD.MOV.U32 R4, RZ, RZ, RZ ;  /* 0x000000ffff040224 */ /* 0x000fe200078e00ff */
[-C--:B------:R-:W-:Y:S01]  /*8840*/  @!P0 FSET.BF.GEU.AND R9, |R37|, |R34|.reuse, PT ;  /* 0x400000222509820a */ /* 0x080fe2000380e200 */
[----:B------:R-:W-:Y:S01]  /*8850*/  @!P0 IMAD.MOV.U32 R10, RZ, RZ, RZ ;  /* 0x000000ffff0a8224 */ /* 0x000fe200078e00ff */
[----:B------:R-:W-:Y:S01]  /*8860*/  @P0 FSET.BF.LT.AND R10, |R35|, |R34|, PT ;  /* 0x40000022230a020a */ /* 0x000fe20003801200 */
[----:B------:R-:W-:Y:S01]  /*8870*/  FMUL R18, R37, R4 ;  /* 0x0000000425127220 */ /* 0x000fe20000400000 */
[----:B------:R-:W-:-:S03]  /*8880*/  @P0 FSET.BF.GEU.AND R9, |R35|, |R34|, PT ;  /* 0x400000222309020a */ /* 0x000fc6000380e200 */
[----:B------:R-:W-:-:S04]  /*8890*/  FFMA R18, R35, R10, R18 ;  /* 0x0000000a23127223 */ /* 0x000fc80000000012 */
[----:B------:R-:W-:-:S04]  /*88a0*/  FFMA R11, R9, R9, R18 ;  /* 0x00000009090b7223 */ /* 0x000fc80000000012 */
[-C--:B------:R-:W-:Y:S01]  /*88b0*/  FFMA R39, -R35, R11.reuse, R10 ;  /* 0x0000000b23277223 */ /* 0x080fe2000000010a */
[-C--:B------:R-:W-:Y:S01]  /*88c0*/  FFMA R45, -R37, R11.reuse, R4 ;  /* 0x0000000b252d7223 */ /* 0x080fe20000000104 */
[----:B------:R-:W-:Y:S02]  /*88d0*/  FFMA R4, -R34, R11, R9 ;  /* 0x0000000b22047223 */ /* 0x000fe40000000109 */
[----:B------:R-:W-:-:S04]  /*88e0*/  FMUL R10, R39, R39 ;  /* 0x00000027270a7220 */ /* 0x000fc80000400000 */
[----:B------:R-:W-:-:S04]  /*88f0*/  FFMA R9, R45, R45, R10 ;  /* 0x0000002d2d097223 */ /* 0x000fc8000000000a */
[----:B------:R-:W-:-:S04]  /*8900*/  FFMA R9, R4, R4, R9 ;  /* 0x0000000404097223 */ /* 0x000fc80000000009 */
[----:B------:R-:W-:Y:S01]  /*8910*/  VIADD R11, R9, 0xf3000000 ;  /* 0xf3000000090b7836 */ /* 0x000fe20000000000 */
[----:B------:R0:W2:Y:S04]  /*8920*/  MUFU.RSQ R10, R9 ;  /* 0x00000009000a7308 */ /* 0x0000a80000001400 */
[----:B------:R-:W-:-:S13]  /*8930*/  ISETP.GT.U32.AND P0, PT, R11, 0x727fffff, PT ;  /* 0x727fffff0b00780c */ /* 0x000fda0003f04070 */
[----:B0-2---:R-:W-:Y:S05]  /*8940*/  @!P0 BRA `(.L_x_108) ;  /* 0x0000000000108947 */ /* 0x005fea0003800000 */
[----:B------:R-:W-:-:S07]  /*8950*/  MOV R10, 0x8970 ;  /* 0x00008970000a7802 */ /* 0x000fce0000000f00 */
[----:B-1----:R-:W-:Y:S05]  /*8960*/  CALL.REL.NOINC `($__internal_2_$__cuda_sm20_sqrt_rn_f32_slowpath) ;  /* 0x0000001c005c7944 */ /* 0x002fea0003c00000 */
[----:B------:R-:W-:Y:S01]  /*8970*/  IMAD.MOV.U32 R40, RZ, RZ, R19 ;  /* 0x000000ffff287224 */ /* 0x000fe200078e0013 */
[----:B------:R-:W-:Y:S06]  /*8980*/  BRA `(.L_x_109) ;  /* 0x0000000000107947 */ /* 0x000fec0003800000 */
.L_x_108:
[----:B------:R-:W-:Y:S01]  /*8990*/  FMUL.FTZ R40, R9, R10 ;  /* 0x0000000a09287220 */ /* 0x000fe20000410000 */
[----:B------:R-:W-:-:S03]  /*89a0*/  FMUL.FTZ R10, R10, 0.5 ;  /* 0x3f0000000a0a7820 */ /* 0x000fc60000410000 */
[----:B------:R-:W-:-:S04]  /*89b0*/  FFMA R9, -R40, R40, R9 ;  /* 0x0000002828097223 */ /* 0x000fc80000000109 */
[----:B------:R-:W-:-:S07]  /*89c0*/  FFMA R40, R9, R10, R40 ;  /* 0x0000000a09287223 */ /* 0x000fce0000000028 */
.L_x_109:
[----:B------:R-:W-:Y:S05]  /*89d0*/  BSYNC.RECONVERGENT B0 ;  /* 0x0000000000007941 */ /* 0x000fea0003800200 */
.L_x_107:
[----:B------:R-:W0:Y:S01]  /*89e0*/  MUFU.RCP R9, R40 ;  /* 0x0000002800097308 */ /* 0x000e220000001000 */
[----:B------:R-:W-:Y:S07]  /*89f0*/  BSSY.RECONVERGENT B3, `(.L_x_110) ;  /* 0x000000c000037945 */ /* 0x000fee0003800200 */
[----:B------:R-:W2:Y:S01]  /*8a00*/  FCHK P0, R45, R40 ;  /* 0x000000282d007302 */ /* 0x000ea20000000000 */
[----:B0-----:R-:W-:-:S04]  /*8a10*/  FFMA R10, R9, -R40, 1 ;  /* 0x3f800000090a7423 */ /* 0x001fc80000000828 */
[----:B------:R-:W-:-:S04]  /*8a20*/  FFMA R10, R9, R10, R9 ;  /* 0x0000000a090a7223 */ /* 0x000fc80000000009 */
[----:B------:R-:W-:-:S04]  /*8a30*/  FFMA R9, R45, R10, RZ ;  /* 0x0000000a2d097223 */ /* 0x000fc800000000ff */
[----:B------:R-:W-:-:S04]  /*8a40*/  FFMA R20, R9, -R40, R45 ;  /* 0x8000002809147223 */ /* 0x000fc8000000002d */
[----:B------:R-:W-:Y:S01]  /*8a50*/  FFMA R20, R10, R20, R9 ;  /* 0x000000140a147223 */ /* 0x000fe20000000009 */
[----:B--2---:R-:W-:Y:S06]  /*8a60*/  @!P0 BRA `(.L_x_111) ;  /* 0x0000000000108947 */ /* 0x004fec0003800000 */
[----:B------:R-:W-:Y:S01]  /*8a70*/  IMAD.MOV.U32 R19, RZ, RZ, R40 ;  /* 0x000000ffff137224 */ /* 0x000fe200078e0028 */
[----:B------:R-:W-:-:S07]  /*8a80*/  MOV R44, 0x8aa0 ;  /* 0x00008aa0002c7802 */ /* 0x000fce0000000f00 */
[----:B-1----:R-:W-:Y:S05]  /*8a90*/  CALL.REL.NOINC `($__internal_3_$__cuda_sm3x_div_rn_noftz_f32_slowpath) ;  /* 0x0000001c00647944 */ /* 0x002fea0003c00000 */
[----:B------:R-:W-:-:S07]  /*8aa0*/  IMAD.MOV.U32 R20, RZ, RZ, R9 ;  /* 0x000000ffff147224 */ /* 0x000fce00078e0009 */
.L_x_111:
[----:B------:R-:W-:Y:S05]  /*8ab0*/  BSYNC.RECONVERGENT B3 ;  /* 0x0000000000037941 */ /* 0x000fea0003800200 */
.L_x_110:
        /* <DEDUP_REMOVED lines=9> */
[----:B------:R-:W-:Y:S01]  /*8b50*/  MOV R45, R39 ;  /* 0x00000027002d7202 */ /* 0x000fe20000000f00 */
[----:B------:R-:W-:Y:S01]  /*8b60*/  IMAD.MOV.U32 R19, RZ, RZ, R40 ;  /* 0x000000ffff137224 */ /* 0x000fe200078e0028 */
[----:B------:R-:W-:-:S07]  /*8b70*/  MOV R44, 0x8b90 ;  /* 0x00008b90002c7802 */ /* 0x000fce0000000f00 */
[----:B-1----:R-:W-:Y:S05]  /*8b80*/  CALL.REL.NOINC `($__internal_3_$__cuda_sm3x_div_rn_noftz_f32_slowpath) ;  /* 0x0000001c00287944 */ /* 0x002fea0003c00000 */
[----:B------:R-:W-:-:S07]  /*8b90*/  IMAD.MOV.U32 R18, RZ, RZ, R9 ;  /* 0x000000ffff127224 */ /* 0x000fce00078e0009 */
.L_x_113:
[----:B------:R-:W-:Y:S05]  /*8ba0*/  BSYNC.RECONVERGENT B3 ;  /* 0x0000000000037941 */ /* 0x000fea0003800200 */
.L_x_112:
        /* <DEDUP_REMOVED lines=10> */
[----:B------:R-:W-:Y:S01]  /*8c50*/  MOV R44, 0x8c80 ;  /* 0x00008c80002c7802 */ /* 0x000fe20000000f00 */
[----:B------:R-:W-:-:S07]  /*8c60*/  IMAD.MOV.U32 R19, RZ, RZ, R40 ;  /* 0x000000ffff137224 */ /* 0x000fce00078e0028 */
[----:B-1----:R-:W-:Y:S05]  /*8c70*/  CALL.REL.NOINC `($__internal_3_$__cuda_sm3x_div_rn_noftz_f32_slowpath) ;  /* 0x0000001800ec7944 */ /* 0x002fea0003c00000 */
[----:B------:R-:W-:-:S07]  /*8c80*/  IMAD.MOV.U32 R42, RZ, RZ, R9 ;  /* 0x000000ffff2a7224 */ /* 0x000fce00078e0009 */
.L_x_115:
[----:B------:R-:W-:Y:S05]  /*8c90*/  BSYNC.RECONVERGENT B3 ;  /* 0x0000000000037941 */ /* 0x000fea0003800200 */
.L_x_114:
[----:B------:R-:W-:Y:S01]  /*8ca0*/  SHF.R.U32.HI R4, RZ, 0x2, R7 ;  /* 0x00000002ff047819 */ /* 0x000fe20000011607 */
[----:B------:R-:W-:Y:S01]  /*8cb0*/  VIADD R8, R8, 0x10974f ;  /* 0x0010974f08087836 */ /* 0x000fe20000000000 */
[----:B------:R-:W-:Y:S02]  /*8cc0*/  BSSY.RECONVERGENT B0, `(.L_x_116) ;  /* 0x0000050000007945 */ /* 0x000fe40003800200 */
[----:B------:R-:W-:Y:S01]  /*8cd0*/  LOP3.LUT R4, R4, R7, RZ, 0x3c, !PT ;  /* 0x0000000704047212 */ /* 0x000fe200078e3cff */
[----:B------:R-:W-:-:S04]  /*8ce0*/  IMAD.SHL.U32 R7, R6, 0x10, RZ ;  /* 0x0000001006077824 */ /* 0x000fc800078e00ff */
[----:B------:R-:W-:-:S05]  /*8cf0*/  IMAD.SHL.U32 R9, R4, 0x2, RZ ;  /* 0x0000000204097824 */ /* 0x000fca00078e00ff */
[----:B------:R-:W-:Y:S01]  /*8d00*/  LOP3.LUT R7, R4, R9, R7, 0x96, !PT ;  /* 0x0000000904077212 */ /* 0x000fe200078e9607 */
[----:B------:R-:W-:-:S03]  /*8d10*/  IMAD.MOV.U32 R9, RZ, RZ, 0x2f800000 ;  /* 0x2f800000ff097424 */ /* 0x000fc600078e00ff */
[----:B------:R-:W-:-:S05]  /*8d20*/  LOP3.LUT R7, R7, R6, RZ, 0x3c, !PT ;  /* 0x0000000607077212 */ /* 0x000fca00078e3cff */
[----:B------:R-:W-:Y:S01]  /*8d30*/  IMAD.IADD R4, R7, 0x1, R8 ;  /* 0x0000000107047824 */ /* 0x000fe200078e0208 */
[----:B------:R0:W-:Y:S04]  /*8d40*/  STL.64 [R1+0x30], R6 ;  /* 0x0000300601007387 */ /* 0x0001e80000100a00 */
[----:B------:R-:W-:-:S05]  /*8d50*/  I2FP.F32.U32 R4, R4 ;  /* 0x0000000400047245 */ /* 0x000fca0000201000 */
[----:B------:R-:W-:Y:S01]  /*8d60*/  FFMA R4, R4, R9, 1.1641532182693481445e-10 ;  /* 0x2f00000004047423 */ /* 0x000fe20000000009 */
[----:B------:R-:W-:-:S03]  /*8d70*/  IMAD.MOV.U32 R9, RZ, RZ, R2 ;  /* 0x000000ffff097224 */ /* 0x000fc600078e0002 */
[----:B------:R-:W-:Y:S02]  /*8d80*/  FADD R4, -R4, 1 ;  /* 0x3f80000004047421 */ /* 0x000fe40000000100 */
[----:B------:R0:W-:Y:S02]  /*8d90*/  STL.64 [R1+0x20], R8 ;  /* 0x0000200801007387 */ /* 0x0001e40000100a00 */
[----:B------:R-:W-:Y:S01]  /*8da0*/  FMUL R10, R4, 6.2831854820251464844 ;  /* 0x40c90fdb040a7820 */ /* 0x000fe20000400000 */
[----:B------:R-:W-:-:S03]  /*8db0*/  IMAD.MOV.U32 R4, RZ, RZ, R3 ;  /* 0x000000ffff047224 */ /* 0x000fc600078e0003 */
[C---:B------:R-:W-:Y:S01]  /*8dc0*/  FMUL R11, R10.reuse, 0.63661974668502807617 ;  /* 0x3f22f9830a0b7820 */ /* 0x040fe20000400000 */
[----:B------:R-:W-:Y:S01]  /*8dd0*/  FSETP.GE.AND P0, PT, |R10|, 105615, PT ;  /* 0x47ce47800a00780b */ /* 0x000fe20003f06200 */
[----:B------:R0:W-:Y:S04]  /*8de0*/  STL.64 [R1+0x28], R4 ;  /* 0x0000280401007387 */ /* 0x0001e80000100a00 */
[----:B------:R-:W2:Y:S02]  /*8df0*/  F2I.NTZ R11, R11 ;  /* 0x0000000b000b7305 */ /* 0x000ea40000203100 */
[----:B--2---:R-:W-:Y:S01]  /*8e00*/  I2FP.F32.S32 R3, R11 ;  /* 0x0000000b00037245 */ /* 0x004fe20000201400 */
[----:B------:R-:W-:-:S04]  /*8e10*/  IMAD.MOV.U32 R39, RZ, RZ, R11 ;  /* 0x000000ffff277224 */ /* 0x000fc800078e000b */
[----:B------:R-:W-:-:S04]  /*8e20*/  FFMA R2, R3, -1.5707962512969970703, R10 ;  /* 0xbfc90fda03027823 */ /* 0x000fc8000000000a */
[----:B------:R-:W-:-:S04]  /*8e30*/  FFMA R2, R3, -7.5497894158615963534e-08, R2 ;  /* 0xb3a2216803027823 */ /* 0x000fc80000000002 */
[----:B------:R-:W-:-:S04]  /*8e40*/  FFMA R2, R3, -5.3903029534742383927e-15, R2 ;  /* 0xa7c234c503027823 */ /* 0x000fc80000000002 */
[----:B------:R-:W-:Y:S01]  /*8e50*/  IMAD.MOV.U32 R3, RZ, RZ, R2 ;  /* 0x000000ffff037224 */ /* 0x000fe200078e0002 */
[----:B0-----:R-:W-:Y:S06]  /*8e60*/  @!P0 BRA `(.L_x_117) ;  /* 0x0000000000d48947 */ /* 0x001fec0003800000 */
[----:B------:R-:W-:-:S13]  /*8e70*/  FSETP.NEU.AND P1, PT, |R10|, +INF , PT ;  /* 0x7f8000000a00780b */ /* 0x000fda0003f2d200 */
[----:B------:R-:W-:Y:S01]  /*8e80*/  @!P1 FMUL R3, RZ, R10 ;  /* 0x0000000aff039220 */ /* 0x000fe20000400000 */
[----:B------:R-:W-:Y:S01]  /*8e90*/  @!P1 IMAD.MOV.U32 R11, RZ, RZ, RZ ;  /* 0x000000ffff0b9224 */ /* 0x000fe200078e00ff */
[----:B------:R-:W-:Y:S06]  /*8ea0*/  @!P1 BRA `(.L_x_117) ;  /* 0x0000000000c49947 */ /* 0x000fec0003800000 */
[----:B------:R-:W-:Y:S01]  /*8eb0*/  IMAD.SHL.U32 R4, R10, 0x100, RZ ;  /* 0x000001000a047824 */ /* 0x000fe200078e00ff */
[----:B------:R-:W-:Y:S01]  /*8ec0*/  BSSY.RECONVERGENT B1, `(.L_x_118) ;  /* 0x0000010000017945 */ /* 0x000fe20003800200 */
[----:B------:R-:W-:Y:S02]  /*8ed0*/  IMAD.MOV.U32 R3, RZ, RZ, RZ ;  /* 0x000000ffff037224 */ /* 0x000fe400078e00ff */
[----:B------:R-:W-:Y:S01]  /*8ee0*/  IMAD.MOV.U32 R11, RZ, RZ, RZ ;  /* 0x000000ffff0b7224 */ /* 0x000fe200078e00ff */
[----:B------:R-:W-:Y:S01]  /*8ef0*/  LOP3.LUT R19, R4, 0x80000000, RZ, 0xfc, !PT ;  /* 0x8000000004137812 */ /* 0x000fe200078efcff */
[----:B------:R-:W-:-:S07]  /*8f00*/  IMAD.MOV.U32 R8, RZ, RZ, RZ ;  /* 0x000000ffff087224 */ /* 0x000fce00078e00ff */
.L_x_119:
[----:B0-----:R-:W0:Y:S02]  /*8f10*/  LDC.64 R4, c[0x4][0x40] ;  /* 0x01001000ff047b82 */ /* 0x001e240000000a00 */
[----:B0-----:R-:W-:-:S05]  /*8f20*/  IMAD.WIDE.U32 R6, R8, 0x4, R4 ;  /* 0x0000000408067825 */ /* 0x001fca00078e0004 */
[----:B------:R-:W2:Y:S01]  /*8f30*/  LDG.E.CONSTANT R4, desc[UR10][R6.64] ;  /* 0x0000000a06047981 */ /* 0x000ea2000c1e9900 */
[C---:B------:R-:W-:Y:S01]  /*8f40*/  LEA R9, R8.reuse, R1, 0x2 ;  /* 0x0000000108097211 */ /* 0x040fe200078e10ff */
[----:B------:R-:W-:-:S05]  /*8f50*/  VIADD R8, R8, 0x1 ;  /* 0x0000000108087836 */ /* 0x000fca0000000000 */
[----:B------:R-:W-:Y:S01]  /*8f60*/  ISETP.NE.AND P1, PT, R8, 0x6, PT ;  /* 0x000000060800780c */ /* 0x000fe20003f25270 */
[----:B--2---:R-:W-:-:S03]  /*8f70*/  IMAD.WIDE.U32 R4, R4, R19, RZ ;  /* 0x0000001304047225 */ /* 0x004fc600078e00ff */
[----:B------:R-:W-:-:S05]  /*8f80*/  IADD3 R4, P2, PT, R4, R3, RZ ;  /* 0x0000000304047210 */ /* 0x000fca0007f5e0ff */
[----:B------:R0:W-:Y:S01]  /*8f90*/  STL [R9], R4 ;  /* 0x0000000409007387 */ /* 0x0001e20000100800 */
[----:B------:R-:W-:-:S03]  /*8fa0*/  IMAD.X R3, R5, 0x1, R11, P2 ;  /* 0x0000000105037824 */ /* 0x000fc600010e060b */
[----:B------:R-:W-:Y:S05]  /*8fb0*/  @P1 BRA `(.L_x_119) ;  /* 0xfffffffc00d41947 */ /* 0x000fea000383ffff */
[----:B------:R-:W-:Y:S05]  /*8fc0*/  BSYNC.RECONVERGENT B1 ;  /* 0x0000000000017941 */ /* 0x000fea0003800200 */
.L_x_118:
[----:B------:R-:W-:Y:S01]  /*8fd0*/  SHF.R.U32.HI R6, RZ, 0x17, R10 ;  /* 0x00000017ff067819 */ /* 0x000fe2000001160a */
[----:B------:R2:W-:Y:S03]  /*8fe0*/  STL [R1+0x18], R3 ;  /* 0x0000180301007387 */ /* 0x0005e60000100800 */
[C---:B0-----:R-:W-:Y:S02]  /*8ff0*/  LOP3.LUT R4, R6.reuse, 0xe0, RZ, 0xc0, !PT ;  /* 0x000000e006047812 */ /* 0x041fe400078ec0ff */
[----:B------:R-:W-:-:S03]  /*9000*/  LOP3.LUT P1, RZ, R6, 0x1f, RZ, 0xc0, !PT ;  /* 0x0000001f06ff7812 */ /* 0x000fc6000782c0ff */
[----:B------:R-:W-:-:S05]  /*9010*/  VIADD R4, R4, 0xffffff80 ;  /* 0xffffff8004047836 */ /* 0x000fca0000000000 */
[----:B------:R-:W-:-:S05]  /*9020*/  SHF.R.U32.HI R4, RZ, 0x5, R4 ;  /* 0x00000005ff047819 */ /* 0x000fca0000011604 */
[----:B------:R-:W-:-:S05]  /*9030*/  IMAD R7, R4, -0x4, R1 ;  /* 0xfffffffc04077824 */ /* 0x000fca00078e0201 */
[----:B------:R-:W3:Y:S04]  /*9040*/  LDL R8, [R7+0x18] ;  /* 0x0000180007087983 */ /* 0x000ee80000100800 */
[----:B------:R-:W3:Y:S04]  /*9050*/  LDL R5, [R7+0x14] ;  /* 0x0000140007057983 */ /* 0x000ee80000100800 */
[----:B------:R-:W4:Y:S01]  /*9060*/  @P1 LDL R4, [R7+0x10] ;  /* 0x0000100007041983 */ /* 0x000f220000100800 */
[----:B------:R-:W-:Y:S01]  /*9070*/  LOP3.LUT R6, R6, 0x1f, RZ, 0xc0, !PT ;  /* 0x0000001f06067812 */ /* 0x000fe200078ec0ff */
[----:B------:R-:W-:Y:S01]  /*9080*/  UMOV UR14, 0x54442d19 ;  /* 0x54442d19000e7882 */ /* 0x000fe20000000000 */
[----:B------:R-:W-:-:S02]  /*9090*/  UMOV UR15, 0x3bf921fb ;  /* 0x3bf921fb000f7882 */ /* 0x000fc40000000000 */
[-C--:B---3--:R-:W-:Y:S02]  /*90a0*/  @P1 SHF.L.W.U32.HI R8, R5, R6.reuse, R8 ;  /* 0x0000000605081219 */ /* 0x088fe40000010e08 */
[----:B----4-:R-:W-:Y:S02]  /*90b0*/  @P1 SHF.L.W.U32.HI R5, R4, R6, R5 ;  /* 0x0000000604051219 */ /* 0x010fe40000010e05 */
[----:B------:R-:W-:Y:S02]  /*90c0*/  ISETP.GE.AND P1, PT, R10, RZ, PT ;  /* 0x000000ff0a00720c */ /* 0x000fe40003f26270 */
[C-C-:B------:R-:W-:Y:S01]  /*90d0*/  SHF.L.W.U32.HI R9, R5.reuse, 0x2, R8.reuse ;  /* 0x0000000205097819 */ /* 0x140fe20000010e08 */
[----:B------:R-:W-:Y:S01]  /*90e0*/  IMAD.SHL.U32 R5, R5, 0x4, RZ ;  /* 0x0000000405057824 */ /* 0x000fe200078e00ff */
[----:B------:R-:W-:Y:S02]  /*90f0*/  SHF.R.U32.HI R8, RZ, 0x1e, R8 ;  /* 0x0000001eff087819 */ /* 0x000fe40000011608 */
[----:B------:R-:W-:-:S02]  /*9100*/  SHF.R.S32.HI R6, RZ, 0x1f, R9 ;  /* 0x0000001fff067819 */ /* 0x000fc40000011409 */
[C---:B--2---:R-:W-:Y:S02]  /*9110*/  LOP3.LUT R3, R9.reuse, R10, RZ, 0x3c, !PT ;  /* 0x0000000a09037212 */ /* 0x044fe400078e3cff */
[C---:B------:R-:W-:Y:S02]  /*9120*/  LOP3.LUT R4, R6.reuse, R5, RZ, 0x3c, !PT ;  /* 0x0000000506047212 */ /* 0x040fe400078e3cff */
[----:B------:R-:W-:Y:S02]  /*9130*/  LOP3.LUT R5, R6, R9, RZ, 0x3c, !PT ;  /* 0x0000000906057212 */ /* 0x000fe400078e3cff */
[----:B------:R-:W-:Y:S02]  /*9140*/  LEA.HI R11, R9, R8, RZ, 0x1 ;  /* 0x00000008090b7211 */ /* 0x000fe400078f08ff */
[----:B------:R-:W-:Y:S02]  /*9150*/  ISETP.GE.AND P2, PT, R3, RZ, PT ;  /* 0x000000ff0300720c */ /* 0x000fe40003f46270 */
[----:B------:R-:W0:Y:S01]  /*9160*/  I2F.F64.S64 R4, R4 ;  /* 0x0000000400047312 */ /* 0x000e220000301c00 */
[----:B------:R-:W-:-:S04]  /*9170*/  IMAD.MOV R3, RZ, RZ, -R11 ;  /* 0x000000ffff037224 */ /* 0x000fc800078e0a0b */
[----:B------:R-:W-:Y:S01]  /*9180*/  @!P1 IMAD.MOV.U32 R11, RZ, RZ, R3 ;  /* 0x000000ffff0b9224 */ /* 0x000fe200078e0003 */
[----:B0-----:R-:W-:-:S10]  /*9190*/  DMUL R6, R4, UR14 ;  /* 0x0000000e04067c28 */ /* 0x001fd40008000000 */
[----:B------:R-:W0:Y:S02]  /*91a0*/  F2F.F32.F64 R6, R6 ;  /* 0x0000000600067310 */ /* 0x000e240000301000 */
[----:B0-----:R-:W-:-:S07]  /*91b0*/  FSEL R3, -R6, R6, !P2 ;  /* 0x0000000606037208 */ /* 0x001fce0005000100 */
.L_x_117:
[----:B------:R-:W-:Y:S05]  /*91c0*/  BSYNC.RECONVERGENT B0 ;  /* 0x0000000000007941 */ /* 0x000fea0003800200 */
.L_x_116:
        /* <DEDUP_REMOVED lines=17> */
[----:B------:R-:W-:-:S04]  /*92e0*/  @P2 FADD R3, RZ, -R3 ;  /* 0x80000003ff032221 */ /* 0x000fc80000000000 */
[C---:B------:R-:W-:Y:S01]  /*92f0*/  FMUL R4, R3.reuse, R20 ;  /* 0x0000001403047220 */ /* 0x040fe20000400000 */
[C---:B------:R-:W-:Y:S01]  /*9300*/  FMUL R5, R3.reuse, R18 ;  /* 0x0000001203057220 */ /* 0x040fe20000400000 */
[----:B------:R-:W-:Y:S01]  /*9310*/  FMUL R6, R3, R42 ;  /* 0x0000002a03067220 */ /* 0x000fe20000400000 */
[----:B------:R-:W-:Y:S06]  /*9320*/  @!P0 BRA `(.L_x_121) ;  /* 0x0000000000d48947 */ /* 0x000fec0003800000 */
        /* <DEDUP_REMOVED lines=10> */
.L_x_123:
[----:B0-----:R-:W0:Y:S02]  /*93d0*/  LDC.64 R2, c[0x4][0x40] ;  /* 0x01001000ff027b82 */ /* 0x001e240000000a00 */
[----:B0-----:R-:W-:-:S05]  /*93e0*/  IMAD.WIDE.U32 R8, R11, 0x4, R2 ;  /* 0x000000040b087825 */ /* 0x001fca00078e0002 */
[----:B------:R-:W2:Y:S01]  /*93f0*/  LDG.E.CONSTANT R2, desc[UR10][R8.64] ;  /* 0x0000000a08027981 */ /* 0x000ea2000c1e9900 */
[C---:B------:R-:W-:Y:S02]  /*9400*/  IMAD R21, R11.reuse, 0x4, R1 ;  /* 0x000000040b157824 */ /* 0x040fe400078e0201 */
        /* <DEDUP_REMOVED lines=8> */
.L_x_122:
        /* <DEDUP_REMOVED lines=12> */
[----:B------:R-:W-:Y:S01]  /*9550*/  UMOV UR15, 0x3bf921fb ;  /* 0x3bf921fb000f7882 */ /* 0x000fe20000000000 */
[----:B------:R-:W-:-:S02]  /*9560*/  ISETP.GE.AND P1, PT, R10, RZ, PT ;  /* 0x000000ff0a00720c */ /* 0x000fc40003f26270 */
[-C--:B---3--:R-:W-:Y:S02]  /*9570*/  @P0 SHF.L.W.U32.HI R11, R2, R8.reuse, R11 ;  /* 0x00000008020b0219 */ /* 0x088fe40000010e0b */
[----:B----4-:R-:W-:Y:S02]  /*9580*/  @P0 SHF.L.W.U32.HI R2, R3, R8, R2 ;  /* 0x0000000803020219 */ /* 0x010fe40000010e02 */
[--C-:B------:R-:W-:Y:S02]  /*9590*/  SHF.R.U32.HI R40, RZ, 0x1e, R11.reuse ;  /* 0x0000001eff287819 */ /* 0x100fe4000001160b */
[C---:B------:R-:W-:Y:S01]  /*95a0*/  SHF.L.W.U32.HI R39, R2.reuse, 0x2, R11 ;  /* 0x0000000202277819 */ /* 0x040fe20000010e0b */
[----:B------:R-:W-:-:S03]  /*95b0*/  IMAD.SHL.U32 R2, R2, 0x4, RZ ;  /* 0x0000000402027824 */ /* 0x000fc600078e00ff */
[----:B------:R-:W-:Y:S02]  /*95c0*/  SHF.R.S32.HI R3, RZ, 0x1f, R39 ;  /* 0x0000001fff037819 */ /* 0x000fe40000011427 */
[----:B------:R-:W-:Y:S02]  /*95d0*/  LOP3.LUT R10, R39, R10, RZ, 0x3c, !PT ;  /* 0x0000000a270a7212 */ /* 0x000fe400078e3cff */
[C---:B------:R-:W-:Y:S02]  /*95e0*/  LOP3.LUT R2, R3.reuse, R2, RZ, 0x3c, !PT ;  /* 0x0000000203027212 */ /* 0x040fe400078e3cff */
[----:B------:R-:W-:Y:S02]  /*95f0*/  LOP3.LUT R3, R3, R39, RZ, 0x3c, !PT ;  /* 0x0000002703037212 */ /* 0x000fe400078e3cff */
[----:B------:R-:W-:Y:S02]  /*9600*/  LEA.HI R39, R39, R40, RZ, 0x1 ;  /* 0x0000002827277211 */ /* 0x000fe400078f08ff */
[----:B------:R-:W-:-:S02]  /*9610*/  ISETP.GE.AND P0, PT, R10, RZ, PT ;  /* 0x000000ff0a00720c */ /* 0x000fc40003f06270 */
[----:B------:R-:W0:Y:S01]  /*9620*/  I2F.F64.S64 R2, R2 ;  /* 0x0000000200027312 */ /* 0x000e220000301c00 */
[----:B--2---:R-:W-:-:S05]  /*9630*/  IADD3 R7, PT, PT, -R39, RZ, RZ ;  /* 0x000000ff27077210 */ /* 0x004fca0007ffe1ff */
[----:B------:R-:W-:Y:S01]  /*9640*/  @!P1 IMAD.MOV.U32 R39, RZ, RZ, R7 ;  /* 0x000000ffff279224 */ /* 0x000fe200078e0007 */
[----:B0-----:R-:W-:-:S10]  /*9650*/  DMUL R8, R2, UR14 ;  /* 0x0000000e02087c28 */ /* 0x001fd40008000000 */
[----:B------:R-:W0:Y:S02]  /*9660*/  F2F.F32.F64 R8, R8 ;  /* 0x0000000800087310 */ /* 0x000e240000301000 */
[----:B0-----:R-:W-:-:S07]  /*9670*/  FSEL R2, -R8, R8, !P0 ;  /* 0x0000000808027208 */ /* 0x001fce0004000100 */
.L_x_121:
[----:B------:R-:W-:Y:S05]  /*9680*/  BSYNC.RECONVERGENT B0 ;  /* 0x0000000000007941 */ /* 0x000fea0003800200 */
.L_x_120:
[----:B------:R-:W-:Y:S01]  /*9690*/  FFMA R3, -R36, R36, 1 ;  /* 0x3f80000024037423 */ /* 0x000fe20000000124 */
[----:B------:R-:W-:Y:S03]  /*96a0*/  BSSY.RECONVERGENT B0, `(.L_x_124) ;  /* 0x000000d000007945 */ /* 0x000fe60003800200 */
[----:B------:R-:W-:-:S04]  /*96b0*/  FADD R9, R3, 1.1920928955078125e-07 ;  /* 0x3400000003097421 */ /* 0x000fc80000000000 */
[----:B------:R-:W-:Y:S01]  /*96c0*/  VIADD R3, R9, 0xf3000000 ;  /* 0xf300000009037836 */ /* 0x000fe20000000000 */
[----:B------:R0:W2:Y:S04]  /*96d0*/  MUFU.RSQ R8, R9 ;  /* 0x0000000900087308 */ /* 0x0000a80000001400 */
[----:B------:R-:W-:-:S13]  /*96e0*/  ISETP.GT.U32.AND P0, PT, R3, 0x727fffff, PT ;  /* 0x727fffff0300780c */ /* 0x000fda0003f04070 */
[----:B0-2---:R-:W-:Y:S05]  /*96f0*/  @!P0 BRA `(.L_x_125) ;  /* 0x00000000000c8947 */ /* 0x005fea0003800000 */
[----:B------:R-:W-:-:S07]  /*9700*/  MOV R10, 0x9720 ;  /* 0x00009720000a7802 */ /* 0x000fce0000000f00 */
[----:B-1----:R-:W-:Y:S05]  /*9710*/  CALL.REL.NOINC `($__internal_2_$__cuda_sm20_sqrt_rn_f32_slowpath) ;  /* 0x0000000c00f07944 */ /* 0x002fea0003c00000 */
[----:B------:R-:W-:Y:S05]  /*9720*/  BRA `(.L_x_126) ;  /* 0x0000000000107947 */ /* 0x000fea0003800000 */
.L_x_125:
[----:B------:R-:W-:Y:S01]  /*9730*/  FMUL.FTZ R19, R9, R8 ;  /* 0x0000000809137220 */ /* 0x000fe20000410000 */
[----:B------:R-:W-:-:S03]  /*9740*/  FMUL.FTZ R3, R8, 0.5 ;  /* 0x3f00000008037820 */ /* 0x000fc60000410000 */
[----:B------:R-:W-:-:S04]  /*9750*/  FFMA R8, -R19, R19, R9 ;  /* 0x0000001313087223 */ /* 0x000fc80000000109 */
[----:B------:R-:W-:-:S07]  /*9760*/  FFMA R19, R8, R3, R19 ;  /* 0x0000000308137223 */ /* 0x000fce0000000013 */
.L_x_126:
[----:B------:R-:W-:Y:S05]  /*9770*/  BSYNC.RECONVERGENT B0 ;  /* 0x0000000000007941 */ /* 0x000fea0003800200 */
.L_x_124:
[----:B------:R-:W-:Y:S02]  /*9780*/  IMAD.MOV.U32 R8, RZ, RZ, 0x37cbac00 ;  /* 0x37cbac00ff087424 */ /* 0x000fe400078e00ff */
[----:B------:R-:W-:Y:S01]  /*9790*/  FMUL R3, R2, R2 ;  /* 0x0000000202037220 */ /* 0x000fe20000400000 */
[----:B------:R-:W-:Y:S01]  /*97a0*/  LOP3.LUT R9, R39, 0x1, RZ, 0xc0, !PT ;  /* 0x0000000127097812 */ /* 0x000fe200078ec0ff */
[----:B------:R-:W-:Y:S02]  /*97b0*/  IMAD.MOV.U32 R10, RZ, RZ, 0x3d2aaabb ;  /* 0x3d2aaabbff0a7424 */ /* 0x000fe400078e00ff */
[----:B------:R-:W-:Y:S01]  /*97c0*/  FFMA R7, R3, R8, -0.0013887860113754868507 ;  /* 0xbab607ed03077423 */ /* 0x000fe20000000008 */
[----:B------:R-:W-:Y:S01]  /*97d0*/  ISETP.NE.U32.AND P0, PT, R9, 0x1, PT ;  /* 0x000000010900780c */ /* 0x000fe20003f05070 */
[----:B------:R-:W-:Y:S02]  /*97e0*/  VIADD R39, R39, 0x1 ;  /* 0x0000000127277836 */ /* 0x000fe40000000000 */
[----:B------:R-:W-:Y:S01]  /*97f0*/  IMAD.MOV.U32 R9, RZ, RZ, 0x3effffff ;  /* 0x3effffffff097424 */ /* 0x000fe200078e00ff */
[----:B------:R-:W-:-:S02]  /*9800*/  FSEL R8, R7, -0.00019574658654164522886, P0 ;  /* 0xb94d415307087808 */ /* 0x000fc40000000000 */
[----:B------:R-:W-:Y:S02]  /*9810*/  FSEL R10, R10, 0.0083327032625675201416, P0 ;  /* 0x3c0885e40a0a7808 */ /* 0x000fe40000000000 */
[----:B------:R-:W-:Y:S02]  /*9820*/  LOP3.LUT P1, RZ, R39, 0x2, RZ, 0xc0, !PT ;  /* 0x0000000227ff7812 */ /* 0x000fe4000782c0ff */
[----:B------:R-:W-:Y:S01]  /*9830*/  FSEL R2, R2, 1, !P0 ;  /* 0x3f80000002027808 */ /* 0x000fe20004000000 */
[----:B------:R-:W-:Y:S01]  /*9840*/  FFMA R8, R3, R8, R10 ;  /* 0x0000000803087223 */ /* 0x000fe2000000000a */
[----:B------:R-:W-:Y:S01]  /*9850*/  FSEL R9, -R9, -0.16666662693023681641, P0 ;  /* 0xbe2aaaa809097808 */ /* 0x000fe20000000100 */
[----:B------:R-:W-:Y:S02]  /*9860*/  FMUL R10, R34, R18 ;  /* 0x00000012220a7220 */ /* 0x000fe40000400000 */
[C---:B------:R-:W-:Y:S02]  /*9870*/  FFMA R7, R3.reuse, R2, RZ ;  /* 0x0000000203077223 */ /* 0x040fe400000000ff */
[----:B------:R-:W-:Y:S01]  /*9880*/  FFMA R8, R3, R8, R9 ;  /* 0x0000000803087223 */ /* 0x000fe20000000009 */
[-C--:B------:R-:W-:Y:S01]  /*9890*/  FMUL R3, R37, R42.reuse ;  /* 0x0000002a25037220 */ /* 0x080fe20000400000 */
[----:B------:R-:W-:-:S02]  /*98a0*/  FFMA R10, R35, R42, -R10 ;  /* 0x0000002a230a7223 */ /* 0x000fc4000000080a */
[----:B------:R-:W-:Y:S01]  /*98b0*/  FFMA R7, R7, R8, R2 ;  /* 0x0000000807077223 */ /* 0x000fe20000000002 */
[-C--:B------:R-:W-:Y:S01]  /*98c0*/  FMUL R2, R35, R20.reuse ;  /* 0x0000001423027220 */ /* 0x080fe20000400000 */
[----:B------:R-:W-:Y:S02]  /*98d0*/  FFMA R20, R34, R20, -R3 ;  /* 0x0000001422147223 */ /* 0x000fe40000000803 */
[----:B------:R-:W-:Y:S01]  /*98e0*/  @P1 FADD R7, RZ, -R7 ;  /* 0x80000007ff071221 */ /* 0x000fe20000000000 */
[----:B------:R-:W-:-:S03]  /*98f0*/  FFMA R3, R37, R18, -R2 ;  /* 0x0000001225037223 */ /* 0x000fc60000000802 */
[C---:B------:R-:W-:Y:S01]  /*9900*/  FFMA R4, R7.reuse, R10, R4 ;  /* 0x0000000a07047223 */ /* 0x040fe20000000004 */
[C---:B------:R-:W-:Y:S01]  /*9910*/  FFMA R20, R7.reuse, R20, R5 ;  /* 0x0000001407147223 */ /* 0x040fe20000000005 */
[----:B------:R-:W-:Y:S02]  /*9920*/  FFMA R6, R7, R3, R6 ;  /* 0x0000000307067223 */ /* 0x000fe40000000006 */
[-C--:B------:R-:W-:Y:S01]  /*9930*/  FMUL R4, R4, R19.reuse ;  /* 0x0000001304047220 */ /* 0x080fe20000400000 */
[-C--:B------:R-:W-:Y:S01]  /*9940*/  FMUL R20, R20, R19.reuse ;  /* 0x0000001314147220 */ /* 0x080fe20000400000 */
[----:B------:R-:W-:Y:S02]  /*9950*/  FMUL R19, R6, R19 ;  /* 0x0000001306137220 */ /* 0x000fe40000400000 */
[-C--:B------:R-:W-:Y:S01]  /*9960*/  FFMA R37, R37, R36.reuse, R4 ;  /* 0x0000002425257223 */ /* 0x080fe20000000004 */
[-C--:B------:R-:W-:Y:S01]  /*9970*/  FFMA R35, R35, R36.reuse, R20 ;  /* 0x0000002423237223 */ /* 0x080fe20000000014 */
[----:B------:R-:W-:Y:S01]  /*9980*/  FFMA R34, R34, R36, R19 ;  /* 0x0000002422227223 */ /* 0x000fe20000000013 */
[----:B------:R-:W-:Y:S01]  /*9990*/  IMAD.MOV.U32 R36, RZ, RZ, 0x1 ;  /* 0x00000001ff247424 */ /* 0x000fe200078e00ff */
[----:B------:R-:W-:Y:S06]  /*99a0*/  BRA `(.L_x_73) ;  /* 0x0000000400607947 */ /* 0x000fec0003800000 */
.L_x_84:
[----:B0--3--:R-:W3:Y:S04]  /*99b0*/  LDL.64 R4, [R1+0x50] ;  /* 0x0000500001047983 */ /* 0x009ee80000100a00 */
        /* <DEDUP_REMOVED lines=13> */
[----:B------:R-:W-:Y:S02]  /*9a90*/  SEL R11, R10, 0x1f, P0 ;  /* 0x0000001f0a0b7807 */ /* 0x000fe40000000000 */
[----:B---3--:R-:W-:-:S03]  /*9aa0*/  LOP3.LUT R3, R5, R6, RZ, 0x3c, !PT ;  /* 0x0000000605037212 */ /* 0x008fc600078e3cff */
        /* <DEDUP_REMOVED lines=13> */
[----:B----4-:R-:W0:Y:S01]  /*9b80*/  I2F.U32.RP R4, R24 ;  /* 0x0000001800047306 */ /* 0x010e220000209000 */
        /* <DEDUP_REMOVED lines=23> */
[----:B------:R-:W-:Y:S01]  /*9d00*/  IMAD R3, R24, R3, R5 ;  /* 0x0000000318037224 */ /* 0x000fe200078e0205 */
[----:B------:R-:W-:-:S04]  /*9d10*/  IADD3 R9, PT, PT, -R7, RZ, RZ ;  /* 0x000000ff07097210 */ /* 0x000fc80007ffe1ff */
[----:B------:R-:W-:Y:S01]  /*9d20*/  ISETP.GE.U32.AND P0, PT, R3, R24, PT ;  /* 0x000000180300720c */ /* 0x000fe20003f06070 */
[----:B------:R-:W-:-:S05]  /*9d30*/  IMAD R9, R22, R9, R11 ;  /* 0x0000000916097224 */ /* 0x000fca00078e020b */
[----:B------:R-:W-:-:S07]  /*9d40*/  ISETP.GE.U32.AND P2, PT, R9, R22, PT ;  /* 0x000000160900720c */ /* 0x000fce0003f46070 */
[----:B------:R-:W-:Y:S02]  /*9d50*/  @P0 IMAD.IADD R3, R3, 0x1, -R24 ;  /* 0x0000000103030824 */ /* 0x000fe400078e0a18 */
[----:B------:R-:W-:-:S03]  /*9d60*/  @P0 VIADD R4, R4, 0x1 ;  /* 0x0000000104040836 */ /* 0x000fc60000000000 */
[----:B------:R-:W-:Y:S01]  /*9d70*/  ISETP.GE.U32.AND P1, PT, R3, R24, PT ;  /* 0x000000180300720c */ /* 0x000fe20003f26070 */
[----:B------:R-:W-:Y:S01]  /*9d80*/  @P2 IMAD.IADD R9, R9, 0x1, -R22 ;  /* 0x0000000109092824 */ /* 0x000fe200078e0a16 */
[----:B------:R-:W0:Y:S01]  /*9d90*/  LDC.64 R2, c[0x0][0x388] ;  /* 0x0000e200ff027b82 */ /* 0x000e220000000a00 */
[----:B------:R-:W-:-:S03]  /*9da0*/  @P2 VIADD R7, R7, 0x1 ;  /* 0x0000000107072836 */ /* 0x000fc60000000000 */
[----:B------:R-:W-:Y:S01]  /*9db0*/  ISETP.GE.U32.AND P3, PT, R9, R22, PT ;  /* 0x000000160900720c */ /* 0x000fe20003f66070 */
[----:B------:R-:W-:-:S06]  /*9dc0*/  IMAD.MOV.U32 R9, RZ, RZ, 0x3f800000 ;  /* 0x3f800000ff097424 */ /* 0x000fcc00078e00ff */
[----:B------:R-:W-:Y:S01]  /*9dd0*/  @P1 VIADD R4, R4, 0x1 ;  /* 0x0000000104041836 */ /* 0x000fe20000000000 */
[----:B------:R-:W-:-:S05]  /*9de0*/  @!P4 LOP3.LUT R4, RZ, R24, RZ, 0x33, !PT ;  /* 0x00000018ff04c212 */ /* 0x000fca00078e33ff */
[----:B------:R-:W-:Y:S01]  /*9df0*/  @P3 VIADD R7, R7, 0x1 ;  /* 0x0000000107073836 */ /* 0x000fe20000000000 */
[----:B------:R-:W-:-:S05]  /*9e00*/  @!P5 LOP3.LUT R7, RZ, R22, RZ, 0x33, !PT ;  /* 0x00000016ff07d212 */ /* 0x000fca00078e33ff */
[----:B------:R-:W-:Y:S01]  /*9e10*/  IMAD R7, R7, UR8, R4 ;  /* 0x0000000807077c24 */ /* 0x000fe2000f8e0204 */
[----:B------:R-:W2:Y:S03]  /*9e20*/  LDCU UR8, c[0x0][0x3dc] ;  /* 0x00007b80ff0877ac */ /* 0x000ea60008000800 */
[----:B0-----:R-:W-:-:S05]  /*9e30*/  IMAD.WIDE R2, R7, 0x4, R2 ;  /* 0x0000000407027825 */ /* 0x001fca00078e0202 */
[----:B------:R0:W-:Y:S01]  /*9e40*/  REDG.E.ADD.F32.FTZ.RN.STRONG.GPU desc[UR10][R2.64], R9 ;  /* 0x00000009020079a6 */ /* 0x0001e2000c12f30a */
[----:B------:R-:W3:Y:S01]  /*9e50*/  LDCU UR16, c[0x0][0x3f4] ;  /* 0x00007e80ff1077ac */ /* 0x000ee20008000800 */
[----:B------:R-:W-:Y:S01]  /*9e60*/  I2FP.F32.U32 R5, R5 ;  /* 0x0000000500057245 */ /* 0x000fe20000201000 */
[----:B-1----:R-:W-:Y:S01]  /*9e70*/  IMAD.U32 R34, RZ, RZ, UR15 ;  /* 0x0000000fff227e24 */ /* 0x002fe2000f8e00ff */
[----:B------:R-:W-:Y:S01]  /*9e80*/  I2FP.F32.U32 R11, R11 ;  /* 0x0000000b000b7245 */ /* 0x000fe20000201000 */
[----:B------:R-:W1:Y:S01]  /*9e90*/  LDCU UR17, c[0x0][0x3e4] ;  /* 0x00007c80ff1177ac */ /* 0x000e620008000800 */
[----:B------:R-:W-:Y:S02]  /*9ea0*/  IMAD.U32 R35, RZ, RZ, UR14 ;  /* 0x0000000eff237e24 */ /* 0x000fe4000f8e00ff */
[----:B------:R-:W-:Y:S02]  /*9eb0*/  IMAD.MOV.U32 R38, RZ, RZ, 0x3f800000 ;  /* 0x3f800000ff267424 */ /* 0x000fe400078e00ff */
[----:B-----5:R-:W-:Y:S01]  /*9ec0*/  FMUL R11, R11, UR13 ;  /* 0x0000000d0b0b7c20 */ /* 0x020fe20008400000 */
[----:B--2---:R-:W-:Y:S01]  /*9ed0*/  FMUL R5, R5, UR8 ;  /* 0x0000000805057c20 */ /* 0x004fe20008400000 */
[----:B------:R-:W-:-:S02]  /*9ee0*/  IMAD.MOV.U32 R36, RZ, RZ, RZ ;  /* 0x000000ffff247224 */ /* 0x000fc400078e00ff */
[----:B------:R-:W-:Y:S01]  /*9ef0*/  FMUL R16, R11, 2.3283064365386962891e-10 ;  /* 0x2f8000000b107820 */ /* 0x000fe20000400000 */
[----:B------:R-:W-:Y:S01]  /*9f00*/  FMUL R17, R5, 2.3283064365386962891e-10 ;  /* 0x2f80000005117820 */ /* 0x000fe20000400000 */
[----:B---3--:R-:W-:Y:S02]  /*9f10*/  IMAD.U32 R37, RZ, RZ, UR16 ;  /* 0x00000010ff257e24 */ /* 0x008fe4000f8e00ff */
[----:B01----:R-:W-:-:S07]  /*9f20*/  IMAD.U32 R15, RZ, RZ, UR17 ;  /* 0x00000011ff0f7e24 */ /* 0x003fce000f8e00ff */
.L_x_73:
[----:B------:R-:W-:Y:S05]  /*9f30*/  BSYNC.RECONVERGENT B2 ;  /* 0x0000000000027941 */ /* 0x000fea0003800200 */
.L_x_50:
[----:B------:R-:W5:Y:S02]  /*9f40*/  LDCU.64 UR14, c[0x0][0x380] ;  /* 0x00007000ff0e77ac */ /* 0x000f640008000a00 */
[----:B-----5:R-:W-:-:S04]  /*9f50*/  ISETP.GE.U32.AND P0, PT, R13, UR14, PT ;  /* 0x0000000e0d007c0c */ /* 0x020fc8000bf06070 */
[----:B------:R-:W-:-:S13]  /*9f60*/  ISETP.GE.U32.AND.EX P0, PT, R14, UR15, PT, P0 ;  /* 0x0000000f0e007c0c */ /* 0x000fda000bf06100 */
[----:B------:R-:W-:Y:S05]  /*9f70*/  @!P0 BRA `(.L_x_127) ;  /* 0xffffff9c00288947 */ /* 0x000fea000383ffff */
[----:B------:R-:W-:Y:S05]  /*9f80*/  EXIT ;  /* 0x000000000000794d */ /* 0x000fea0003800000 */
        .weak           $__internal_0_$__cuda_sm20_div_u64
        .type           $__internal_0_$__cuda_sm20_div_u64,@function
        .size           $__internal_0_$__cuda_sm20_div_u64,($__internal_1_$__cuda_sm20_rcp_rn_f32_slowpath - $__internal_0_$__cuda_sm20_div_u64)
$__internal_0_$__cuda_sm20_div_u64:
[----:B------:R-:W0:Y:S08]  /*9f90*/  I2F.U64.RP R10, UR6 ;  /* 0x00000006000a7d12 */ /* 0x000e300008309000 */
[----:B0-----:R-:W0:Y:S02]  /*9fa0*/  MUFU.RCP R10, R10 ;  /* 0x0000000a000a7308 */ /* 0x001e240000001000 */
[----:B0-----:R-:W-:-:S06]  /*9fb0*/  VIADD R6, R10, 0x1ffffffe ;  /* 0x1ffffffe0a067836 */ /* 0x001fcc0000000000 */
[----:B------:R-:W0:Y:S02]  /*9fc0*/  F2I.U64.TRUNC R6, R6 ;  /* 0x0000000600067311 */ /* 0x000e24000020d800 */
[----:B0-----:R-:W-:-:S04]  /*9fd0*/  IMAD.WIDE.U32 R8, R6, UR6, RZ ;  /* 0x0000000606087c25 */ /* 0x001fc8000f8e00ff */
[----:B------:R-:W-:Y:S01]  /*9fe0*/  IMAD R9, R6, UR7, R9 ;  /* 0x0000000706097c24 */ /* 0x000fe2000f8e0209 */
[----:B------:R-:W-:-:S03]  /*9ff0*/  IADD3 R11, P0, PT, RZ, -R8, RZ ;  /* 0x80000008ff0b7210 */ /* 0x000fc60007f1e0ff */
[----:B------:R-:W-:Y:S02]  /*a000*/  IMAD R9, R7, UR6, R9 ;  /* 0x0000000607097c24 */ /* 0x000fe4000f8e0209 */
[----:B------:R-:W-:-:S04]  /*a010*/  IMAD.HI.U32 R8, R6, R11, RZ ;  /* 0x0000000b06087227 */ /* 0x000fc800078e00ff */
[----:B------:R-:W-:Y:S02]  /*a020*/  IMAD.X R13, RZ, RZ, ~R9, P0 ;  /* 0x000000ffff0d7224 */ /* 0x000fe400000e0e09 */
[----:B------:R-:W-:Y:S02]  /*a030*/  IMAD.MOV.U32 R9, RZ, RZ, R6 ;  /* 0x000000ffff097224 */ /* 0x000fe400078e0006 */
[-C--:B------:R-:W-:Y:S02]  /*a040*/  IMAD R15, R7, R13.reuse, RZ ;  /* 0x0000000d070f7224 */ /* 0x080fe400078e02ff */
[----:B------:R-:W-:-:S04]  /*a050*/  IMAD.WIDE.U32 R8, P0, R6, R13, R8 ;  /* 0x0000000d06087225 */ /* 0x000fc80007800008 */
[----:B------:R-:W-:-:S04]  /*a060*/  IMAD.HI.U32 R13, R7, R13, RZ ;  /* 0x0000000d070d7227 */ /* 0x000fc800078e00ff */
[----:B------:R-:W-:-:S05]  /*a070*/  IMAD.HI.U32 R8, P1, R7, R11, R8 ;  /* 0x0000000b07087227 */ /* 0x000fca0007820008 */
[----:B------:R-:W-:Y:S01]  /*a080*/  IADD3 R9, P2, PT, R15, R8, RZ ;  /* 0x000000080f097210 */ /* 0x000fe20007f5e0ff */
[----:B------:R-:W-:-:S04]  /*a090*/  IMAD.X R8, R13, 0x1, R7, P0 ;  /* 0x000000010d087824 */ /* 0x000fc800000e0607 */
[----:B------:R-:W-:Y:S01]  /*a0a0*/  IMAD.WIDE.U32 R6, R9, UR6, RZ ;  /* 0x0000000609067c25 */ /* 0x000fe2000f8e00ff */
[----:B------:R-:W-:-:S03]  /*a0b0*/  IADD3.X R11, PT, PT, RZ, RZ, R8, P2, P1 ;  /* 0x000000ffff0b7210 */ /* 0x000fc600017e2408 */
[----:B------:R-:W-:Y:S01]  /*a0c0*/  IMAD R8, R9, UR7, R7 ;  /* 0x0000000709087c24 */ /* 0x000fe2000f8e0207 */
[----:B------:R-:W-:-:S03]  /*a0d0*/  IADD3 R7, P0, PT, RZ, -R6, RZ ;  /* 0x80000006ff077210 */ /* 0x000fc60007f1e0ff */
[----:B------:R-:W-:Y:S02]  /*a0e0*/  IMAD R6, R11, UR6, R8 ;  /* 0x000000060b067c24 */ /* 0x000fe4000f8e0208 */
[----:B------:R-:W-:-:S04]  /*a0f0*/  IMAD.HI.U32 R8, R9, R7, RZ ;  /* 0x0000000709087227 */ /* 0x000fc800078e00ff */
[----:B------:R-:W-:-:S04]  /*a100*/  IMAD.X R6, RZ, RZ, ~R6, P0 ;  /* 0x000000ffff067224 */ /* 0x000fc800000e0e06 */
[----:B------:R-:W-:-:S04]  /*a110*/  IMAD.WIDE.U32 R8, P0, R9, R6, R8 ;  /* 0x0000000609087225 */ /* 0x000fc80007800008 */
[C---:B------:R-:W-:Y:S02]  /*a120*/  IMAD R10, R11.reuse, R6, RZ ;  /* 0x000000060b0a7224 */ /* 0x040fe400078e02ff */
[----:B------:R-:W-:-:S04]  /*a130*/  IMAD.HI.U32 R9, P1, R11, R7, R8 ;  /* 0x000000070b097227 */ /* 0x000fc80007820008 */
[----:B------:R-:W-:Y:S02]  /*a140*/  HFMA2 R7, -RZ, RZ, 0, 0 ;  /* 0x00000000ff077431 */ /* 0x000fe400000001ff */
[----:B------:R-:W-:Y:S01]  /*a150*/  IMAD.HI.U32 R6, R11, R6, RZ ;  /* 0x000000060b067227 */ /* 0x000fe200078e00ff */
[----:B------:R-:W-:-:S03]  /*a160*/  IADD3 R9, P2, PT, R10, R9, RZ ;  /* 0x000000090a097210 */ /* 0x000fc60007f5e0ff */
[----:B------:R-:W-:Y:S02]  /*a170*/  IMAD.X R11, R6, 0x1, R11, P0 ;  /* 0x00000001060b7824 */ /* 0x000fe400000e060b */
[----:B------:R-:W-:-:S03]  /*a180*/  IMAD.HI.U32 R6, R9, UR4, RZ ;  /* 0x0000000409067c27 */ /* 0x000fc6000f8e00ff */
[----:B------:R-:W-:Y:S01]  /*a190*/  IADD3.X R11, PT, PT, RZ, RZ, R11, P2, P1 ;  /* 0x000000ffff0b7210 */ /* 0x000fe200017e240b */
[----:B------:R-:W-:-:S04]  /*a1a0*/  IMAD.WIDE.U32 R6, R9, UR8, R6 ;  /* 0x0000000809067c25 */ /* 0x000fc8000f8e0006 */
[C---:B------:R-:W-:Y:S02]  /*a1b0*/  IMAD R9, R11.reuse, UR8, RZ ;  /* 0x000000080b097c24 */ /* 0x040fe4000f8e02ff */
[----:B------:R-:W-:-:S04]  /*a1c0*/  IMAD.HI.U32 R6, P0, R11, UR4, R6 ;  /* 0x000000040b067c27 */ /* 0x000fc8000f800006 */
[----:B------:R-:W-:Y:S01]  /*a1d0*/  IMAD.HI.U32 R8, R11, UR8, RZ ;  /* 0x000000080b087c27 */ /* 0x000fe2000f8e00ff */
[----:B------:R-:W-:-:S03]  /*a1e0*/  IADD3 R9, P1, PT, R9, R6, RZ ;  /* 0x0000000609097210 */ /* 0x000fc60007f3e0ff */
[----:B------:R-:W-:Y:S02]  /*a1f0*/  IMAD.X R8, RZ, RZ, R8, P0 ;  /* 0x000000ffff087224 */ /* 0x000fe400000e0608 */
[----:B------:R-:W-:-:S04]  /*a200*/  IMAD.WIDE.U32 R6, R9, UR6, RZ ;  /* 0x0000000609067c25 */ /* 0x000fc8000f8e00ff */
[----:B------:R-:W-:Y:S01]  /*a210*/  IMAD.X R8, RZ, RZ, R8, P1 ;  /* 0x000000ffff087224 */ /* 0x000fe200008e0608 */
[----:B------:R-:W-:Y:S01]  /*a220*/  IADD3 R10, P1, PT, -R6, UR4, RZ ;  /* 0x00000004060a7c10 */ /* 0x000fe2000ff3e1ff */
[C---:B------:R-:W-:Y:S02]  /*a230*/  IMAD R7, R9.reuse, UR7, R7 ;  /* 0x0000000709077c24 */ /* 0x040fe4000f8e0207 */
[----:B------:R-:W-:Y:S01]  /*a240*/  VIADD R6, R9, 0x1 ;  /* 0x0000000109067836 */ /* 0x000fe20000000000 */
[----:B------:R-:W-:Y:S01]  /*a250*/  ISETP.GE.U32.AND P0, PT, R10, UR6, PT ;  /* 0x000000060a007c0c */ /* 0x000fe2000bf06070 */
[----:B------:R-:W-:-:S05]  /*a260*/  IMAD R7, R8, UR6, R7 ;  /* 0x0000000608077c24 */ /* 0x000fca000f8e0207 */
[----:B------:R-:W-:Y:S02]  /*a270*/  IADD3.X R11, PT, PT, ~R7, UR8, RZ, P1, !PT ;  /* 0x00000008070b7c10 */ /* 0x000fe40008ffe5ff */
[----:B------:R-:W-:Y:S02]  /*a280*/  IADD3 R7, P1, PT, R10, -UR6, RZ ;  /* 0x800000060a077c10 */ /* 0x000fe4000ff3e0ff */
[C---:B------:R-:W-:Y:S02]  /*a290*/  ISETP.GE.U32.AND.EX P0, PT, R11.reuse, UR7, PT, P0 ;  /* 0x000000070b007c0c */ /* 0x040fe4000bf06100 */
[----:B------:R-:W-:Y:S02]  /*a2a0*/  IADD3.X R8, PT, PT, R11, ~UR7, RZ, P1, !PT ;  /* 0x800000070b087c10 */ /* 0x000fe40008ffe4ff */
[----:B------:R-:W-:Y:S02]  /*a2b0*/  SEL R7, R7, R10, P0 ;  /* 0x0000000a07077207 */ /* 0x000fe40000000000 */
[----:B------:R-:W-:Y:S01]  /*a2c0*/  SEL R9, R6, R9, P0 ;  /* 0x0000000906097207 */ /* 0x000fe20000000000 */
[----:B------:R-:W-:Y:S01]  /*a2d0*/  IMAD.MOV.U32 R6, RZ, RZ, R2 ;  /* 0x000000ffff067224 */ /* 0x000fe200078e0002 */
[----:B------:R-:W-:-:S02]  /*a2e0*/  SEL R8, R8, R11, P0 ;  /* 0x0000000b08087207 */ /* 0x000fc40000000000 */
[----:B------:R-:W-:Y:S01]  /*a2f0*/  ISETP.GE.U32.AND P0, PT, R7, UR6, PT ;  /* 0x0000000607007c0c */ /* 0x000fe2000bf06070 */
[----:B------:R-:W-:Y:S01]  /*a300*/  VIADD R22, R9, 0x1 ;  /* 0x0000000109167836 */ /* 0x000fe20000000000 */
[----:B------:R-:W-:Y:S01]  /*a310*/  ISETP.NE.U32.AND P1, PT, RZ, UR6, PT ;  /* 0x00000006ff007c0c */ /* 0x000fe2000bf25070 */
[----:B------:R-:W-:Y:S01]  /*a320*/  IMAD.MOV.U32 R7, RZ, RZ, 0x0 ;  /* 0x00000000ff077424 */ /* 0x000fe200078e00ff */
[----:B------:R-:W-:Y:S02]  /*a330*/  ISETP.GE.U32.AND.EX P0, PT, R8, UR7, PT, P0 ;  /* 0x0000000708007c0c */ /* 0x000fe4000bf06100 */
[----:B------:R-:W-:Y:S02]  /*a340*/  ISETP.NE.AND.EX P1, PT, RZ, UR7, PT, P1 ;  /* 0x00000007ff007c0c */ /* 0x000fe4000bf25310 */
[----:B------:R-:W-:-:S04]  /*a350*/  SEL R22, R22, R9, P0 ;  /* 0x0000000916167207 */ /* 0x000fc80000000000 */
[----:B------:R-:W-:Y:S01]  /*a360*/  SEL R22, R22, 0xffffffff, P1 ;  /* 0xffffffff16167807 */ /* 0x000fe20000800000 */
[----:B------:R-:W-:Y:S06]  /*a370*/  RET.REL.NODEC R6 `(_Z17ray_tracer_kernelyPfS_S_S_S_S_S_PK10Optics_extPK11Optics_scatffffffffffffiiiPA32_jPjPKf) ;  /* 0xffffff5c06207950 */ /* 0x000fec0003c3ffff */
        .weak           $__internal_1_$__cuda_sm20_rcp_rn_f32_slowpath
        .type           $__internal_1_$__cuda_sm20_rcp_rn_f32_slowpath,@function
        .size           $__internal_1_$__cuda_sm20_rcp_rn_f32_slowpath,($__internal_2_$__cuda_sm20_sqrt_rn_f32_slowpath - $__internal_1_$__cuda_sm20_rcp_rn_f32_slowpath)
$__internal_1_$__cuda_sm20_rcp_rn_f32_slowpath:
[----:B------:R-:W-:Y:S01]  /*a380*/  IMAD.SHL.U32 R9, R18, 0x2, RZ ;  /* 0x0000000212097824 */ /* 0x000fe200078e00ff */
[----:B------:R-:W-:Y:S01]  /*a390*/  BSSY.RECONVERGENT B1, `(.L_x_128) ;  /* 0x0000031000017945 */ /* 0x000fe20003800200 */
[----:B------:R-:W-:-:S03]  /*a3a0*/  IMAD.MOV.U32 R4, RZ, RZ, R18 ;  /* 0x000000ffff047224 */ /* 0x000fc600078e0012 */
[----:B------:R-:W-:-:S04]  /*a3b0*/  SHF.R.U32.HI R9, RZ, 0x18, R9 ;  /* 0x00000018ff097819 */ /* 0x000fc80000011609 */
[----:B------:R-:W-:-:S13]  /*a3c0*/  ISETP.NE.U32.AND P0, PT, R9, RZ, PT ;  /* 0x000000ff0900720c */ /* 0x000fda0003f05070 */
[----:B------:R-:W-:Y:S05]  /*a3d0*/  @P0 BRA `(.L_x_129) ;  /* 0x0000000000280947 */ /* 0x000fea0003800000 */
[----:B------:R-:W-:-:S05]  /*a3e0*/  IMAD.SHL.U32 R9, R4, 0x2, RZ ;  /* 0x0000000204097824 */ /* 0x000fca00078e00ff */
[----:B------:R-:W-:-:S13]  /*a3f0*/  ISETP.NE.AND P0, PT, R9, RZ, PT ;  /* 0x000000ff0900720c */ /* 0x000fda0003f05270 */
[----:B------:R-:W-:Y:S01]  /*a400*/  @P0 FFMA R18, R4, 1.84467440737095516160e+19, RZ ;  /* 0x5f80000004120823 */ /* 0x000fe200000000ff */
[----:B------:R-:W-:Y:S08]  /*a410*/  @!P0 MUFU.RCP R11, R4 ;  /* 0x00000004000b8308 */ /* 0x000ff00000001000 */
[----:B------:R-:W0:Y:S02]  /*a420*/  @P0 MUFU.RCP R9, R18 ;  /* 0x0000001200090308 */ /* 0x000e240000001000 */
[----:B0-----:R-:W-:-:S04]  /*a430*/  @P0 FFMA R20, R18, R9, -1 ;  /* 0xbf80000012140423 */ /* 0x001fc80000000009 */
[----:B------:R-:W-:-:S04]  /*a440*/  @P0 FADD.FTZ R20, -R20, -RZ ;  /* 0x800000ff14140221 */ /* 0x000fc80000010100 */
[----:B------:R-:W-:-:S04]  /*a450*/  @P0 FFMA R9, R9, R20, R9 ;  /* 0x0000001409090223 */ /* 0x000fc80000000009 */
[----:B------:R-:W-:Y:S01]  /*a460*/  @P0 FFMA R11, R9, 1.84467440737095516160e+19, RZ ;  /* 0x5f800000090b0823 */ /* 0x000fe200000000ff */
[----:B------:R-:W-:Y:S06]  /*a470*/  BRA `(.L_x_130) ;  /* 0x0000000000887947 */ /* 0x000fec0003800000 */
.L_x_129:
[----:B------:R-:W-:-:S05]  /*a480*/  VIADD R11, R9, 0xffffff03 ;  /* 0xffffff03090b7836 */ /* 0x000fca0000000000 */
[----:B------:R-:W-:-:S13]  /*a490*/  ISETP.GT.U32.AND P0, PT, R11, 0x1, PT ;  /* 0x000000010b00780c */ /* 0x000fda0003f04070 */
[----:B------:R-:W-:Y:S05]  /*a4a0*/  @P0 BRA `(.L_x_131) ;  /* 0x0000000000780947 */ /* 0x000fea0003800000 */
[----:B------:R-:W-:Y:S01]  /*a4b0*/  LOP3.LUT R18, R4, 0x7fffff, RZ, 0xc0, !PT ;  /* 0x007fffff04127812 */ /* 0x000fe200078ec0ff */
[----:B------:R-:W-:Y:S02]  /*a4c0*/  IMAD.MOV.U32 R42, RZ, RZ, 0x3 ;  /* 0x00000003ff2a7424 */ /* 0x000fe400078e00ff */
[----:B------:R-:W-:Y:S01]  /*a4d0*/  VIADD R9, R9, 0xffffff04 ;  /* 0xffffff0409097836 */ /* 0x000fe20000000000 */
[----:B------:R-:W-:Y:S02]  /*a4e0*/  LOP3.LUT R18, R18, 0x3f800000, RZ, 0xfc, !PT ;  /* 0x3f80000012127812 */ /* 0x000fe400078efcff */
[----:B------:R-:W-:Y:S02]  /*a4f0*/  SHF.L.U32 R41, R42, R11, RZ ;  /* 0x0000000b2a297219 */ /* 0x000fe400000006ff */
[----:B------:R-:W0:Y:S02]  /*a500*/  MUFU.RCP R21, R18 ;  /* 0x0000001200157308 */ /* 0x000e240000001000 */
[----:B0-----:R-:W-:-:S04]  /*a510*/  FFMA R20, R18, R21, -1 ;  /* 0xbf80000012147423 */ /* 0x001fc80000000015 */
[----:B------:R-:W-:-:S04]  /*a520*/  FADD.FTZ R20, -R20, -RZ ;  /* 0x800000ff14147221 */ /* 0x000fc80000010100 */
[CCC-:B------:R-:W-:Y:S01]  /*a530*/  FFMA.RM R39, R21.reuse, R20.reuse, R21.reuse ;  /* 0x0000001415277223 */ /* 0x1c0fe20000004015 */
[----:B------:R-:W-:-:S04]  /*a540*/  FFMA.RP R40, R21, R20, R21 ;  /* 0x0000001415287223 */ /* 0x000fc80000008015 */
[C---:B------:R-:W-:Y:S02]  /*a550*/  LOP3.LUT R20, R39.reuse, 0x7fffff, RZ, 0xc0, !PT ;  /* 0x007fffff27147812 */ /* 0x040fe400078ec0ff */
[----:B------:R-:W-:Y:S02]  /*a560*/  FSETP.NEU.FTZ.AND P0, PT, R39, R40, PT ;  /* 0x000000282700720b */ /* 0x000fe40003f1d000 */
[----:B------:R-:W-:Y:S02]  /*a570*/  LOP3.LUT R20, R20, 0x800000, RZ, 0xfc, !PT ;  /* 0x0080000014147812 */ /* 0x000fe400078efcff */
[----:B------:R-:W-:Y:S02]  /*a580*/  SEL R21, RZ, 0xffffffff, !P0 ;  /* 0xffffffffff157807 */ /* 0x000fe40004000000 */
[----:B------:R-:W-:Y:S02]  /*a590*/  LOP3.LUT R18, R41, R20, RZ, 0xc0, !PT ;  /* 0x0000001429127212 */ /* 0x000fe400078ec0ff */
[----:B------:R-:W-:Y:S01]  /*a5a0*/  SHF.R.U32.HI R9, RZ, R9, R20 ;  /* 0x00000009ff097219 */ /* 0x000fe20000011614 */
[----:B------:R-:W-:Y:S01]  /*a5b0*/  IMAD.MOV R21, RZ, RZ, -R21 ;  /* 0x000000ffff157224 */ /* 0x000fe200078e0a15 */
[----:B------:R-:W-:-:S04]  /*a5c0*/  SHF.R.U32.HI R18, RZ, R11, R18 ;  /* 0x0000000bff127219 */ /* 0x000fc80000011612 */
[----:B------:R-:W-:Y:S02]  /*a5d0*/  LOP3.LUT P1, RZ, R21, R11, R20, 0xf8, !PT ;  /* 0x0000000b15ff7212 */ /* 0x000fe4000782f814 */
[C---:B------:R-:W-:Y:S02]  /*a5e0*/  LOP3.LUT P0, RZ, R18.reuse, 0x1, RZ, 0xc0, !PT ;  /* 0x0000000112ff7812 */ /* 0x040fe4000780c0ff */
[----:B------:R-:W-:-:S04]  /*a5f0*/  LOP3.LUT P2, RZ, R18, 0x2, RZ, 0xc0, !PT ;  /* 0x0000000212ff7812 */ /* 0x000fc8000784c0ff */
[----:B------:R-:W-:Y:S02]  /*a600*/  PLOP3.LUT P0, PT, P0, P1, P2, 0xe0, 0x0 ;  /* 0x000000000000781c */ /* 0x000fe40000703c20 */
[----:B------:R-:W-:Y:S02]  /*a610*/  LOP3.LUT P1, RZ, R4, 0x7fffff, RZ, 0xc0, !PT ;  /* 0x007fffff04ff7812 */ /* 0x000fe4000782c0ff */
[----:B------:R-:W-:-:S05]  /*a620*/  SEL R11, RZ, 0x1, !P0 ;  /* 0x00000001ff0b7807 */ /* 0x000fca0004000000 */
[----:B------:R-:W-:-:S05]  /*a630*/  IMAD.MOV R11, RZ, RZ, -R11 ;  /* 0x000000ffff0b7224 */ /* 0x000fca00078e0a0b */
[----:B------:R-:W-:-:S13]  /*a640*/  ISETP.GE.AND P0, PT, R11, RZ, PT ;  /* 0x000000ff0b00720c */ /* 0x000fda0003f06270 */
[----:B------:R-:W-:-:S04]  /*a650*/  @!P0 VIADD R9, R9, 0x1 ;  /* 0x0000000109098836 */ /* 0x000fc80000000000 */
[----:B------:R-:W-:-:S05]  /*a660*/  @!P1 IMAD.SHL.U32 R9, R9, 0x2, RZ ;  /* 0x0000000209099824 */ /* 0x000fca00078e00ff */
[----:B------:R-:W-:Y:S01]  /*a670*/  LOP3.LUT R11, R9, 0x80000000, R4, 0xf8, !PT ;  /* 0x80000000090b7812 */ /* 0x000fe200078ef804 */
[----:B------:R-:W-:Y:S06]  /*a680*/  BRA `(.L_x_130) ;  /* 0x0000000000047947 */ /* 0x000fec0003800000 */
.L_x_131:
[----:B------:R0:W1:Y:S02]  /*a690*/  MUFU.RCP R11, R4 ;  /* 0x00000004000b7308 */ /* 0x0000640000001000 */
.L_x_130:
[----:B------:R-:W-:Y:S05]  /*a6a0*/  BSYNC.RECONVERGENT B1 ;  /* 0x0000000000017941 */ /* 0x000fea0003800200 */
.L_x_128:
[----:B-1----:R-:W-:Y:S02]  /*a6b0*/  IMAD.MOV.U32 R9, RZ, RZ, R11 ;  /* 0x000000ffff097224 */ /* 0x002fe400078e000b */
[----:B------:R-:W-:-:S04]  /*a6c0*/  IMAD.MOV.U32 R11, RZ, RZ, 0x0 ;  /* 0x00000000ff0b7424 */ /* 0x000fc800078e00ff */
[----:B0-----:R-:W-:Y:S05]  /*a6d0*/  RET.REL.NODEC R10 `(_Z17ray_tracer_kernelyPfS_S_S_S_S_S_PK10Optics_extPK11Optics_scatffffffffffffiiiPA32_jPjPKf) ;  /* 0xffffff580a487950 */ /* 0x001fea0003c3ffff */
        .weak           $__internal_2_$__cuda_sm20_sqrt_rn_f32_slowpath
        .type           $__internal_2_$__cuda_sm20_sqrt_rn_f32_slowpath,@function
        .size           $__internal_2_$__cuda_sm20_sqrt_rn_f32_slowpath,($__internal_3_$__cuda_sm3x_div_rn_noftz_f32_slowpath - $__internal_2_$__cuda_sm20_sqrt_rn_f32_slowpath)
$__internal_2_$__cuda_sm20_sqrt_rn_f32_slowpath:
[----:B------:R-:W-:-:S13]  /*a6e0*/  LOP3.LUT P0, RZ, R9, 0x7fffffff, RZ, 0xc0, !PT ;  /* 0x7fffffff09ff7812 */ /* 0x000fda000780c0ff */
[----:B------:R-:W-:Y:S01]  /*a6f0*/  @!P0 IMAD.MOV.U32 R19, RZ, RZ, R9 ;  /* 0x000000ffff138224 */ /* 0x000fe200078e0009 */
[----:B------:R-:W-:Y:S06]  /*a700*/  @!P0 BRA `(.L_x_132) ;  /* 0x0000000000408947 */ /* 0x000fec0003800000 */
[----:B------:R-:W-:-:S13]  /*a710*/  FSETP.GEU.FTZ.AND P0, PT, R9, RZ, PT ;  /* 0x000000ff0900720b */ /* 0x000fda0003f1e000 */
[----:B------:R-:W-:Y:S01]  /*a720*/  @!P0 MOV R19, 0x7fffffff ;  /* 0x7fffffff00138802 */ /* 0x000fe20000000f00 */
[----:B------:R-:W-:Y:S06]  /*a730*/  @!P0 BRA `(.L_x_132) ;  /* 0x0000000000348947 */ /* 0x000fec0003800000 */
[----:B------:R-:W-:-:S13]  /*a740*/  FSETP.GTU.FTZ.AND P0, PT, |R9|, +INF , PT ;  /* 0x7f8000000900780b */ /* 0x000fda0003f1c200 */
[----:B------:R-:W-:Y:S01]  /*a750*/  @P0 FADD.FTZ R19, R9, 1 ;  /* 0x3f80000009130421 */ /* 0x000fe20000010000 */
[----:B------:R-:W-:Y:S06]  /*a760*/  @P0 BRA `(.L_x_132) ;  /* 0x0000000000280947 */ /* 0x000fec0003800000 */
[----:B------:R-:W-:-:S13]  /*a770*/  FSETP.NEU.FTZ.AND P0, PT, |R9|, +INF , PT ;  /* 0x7f8000000900780b */ /* 0x000fda0003f1d200 */
[----:B------:R-:W-:-:S04]  /*a780*/  @P0 FFMA R44, R9, 1.84467440737095516160e+19, RZ ;  /* 0x5f800000092c0823 */ /* 0x000fc800000000ff */
[----:B------:R-:W0:Y:S02]  /*a790*/  @P0 MUFU.RSQ R21, R44 ;  /* 0x0000002c00150308 */ /* 0x000e240000001400 */
[----:B0-----:R-:W-:Y:S01]  /*a7a0*/  @P0 FMUL.FTZ R11, R44, R21 ;  /* 0x000000152c0b0220 */ /* 0x001fe20000410000 */
[----:B------:R-:W-:-:S03]  /*a7b0*/  @P0 FMUL.FTZ R40, R21, 0.5 ;  /* 0x3f00000015280820 */ /* 0x000fc60000410000 */
[----:B------:R-:W-:-:S04]  /*a7c0*/  @P0 FADD.FTZ R19, -R11, -RZ ;  /* 0x800000ff0b130221 */ /* 0x000fc80000010100 */
[----:B------:R-:W-:Y:S01]  /*a7d0*/  @P0 FFMA R46, R11, R19, R44 ;  /* 0x000000130b2e0223 */ /* 0x000fe2000000002c */
[----:B------:R-:W-:-:S03]  /*a7e0*/  @!P0 IMAD.MOV.U32 R19, RZ, RZ, R9 ;  /* 0x000000ffff138224 */ /* 0x000fc600078e0009 */
[----:B------:R-:W-:-:S04]  /*a7f0*/  @P0 FFMA R40, R46, R40, R11 ;  /* 0x000000282e280223 */ /* 0x000fc8000000000b */
[----:B------:R-:W-:-:S07]  /*a800*/  @P0 FMUL.FTZ R19, R40, 2.3283064365386962891e-10 ;  /* 0x2f80000028130820 */ /* 0x000fce0000410000 */
.L_x_132:
[----:B------:R-:W-:-:S04]  /*a810*/  IMAD.MOV.U32 R11, RZ, RZ, 0x0 ;  /* 0x00000000ff0b7424 */ /* 0x000fc800078e00ff */
[----:B------:R-:W-:Y:S05]  /*a820*/  RET.REL.NODEC R10 `(_Z17ray_tracer_kernelyPfS_S_S_S_S_S_PK10Optics_extPK11Optics_scatffffffffffffiiiPA32_jPjPKf) ;  /* 0xffffff540af47950 */ /* 0x000fea0003c3ffff */
        .weak           $__internal_3_$__cuda_sm3x_div_rn_noftz_f32_slowpath
        .type           $__internal_3_$__cuda_sm3x_div_rn_noftz_f32_slowpath,@function
        .size           $__internal_3_$__cuda_sm3x_div_rn_noftz_f32_slowpath,(.L_x_160 - $__internal_3_$__cuda_sm3x_div_rn_noftz_f32_slowpath)
$__internal_3_$__cuda_sm3x_div_rn_noftz_f32_slowpath:
[----:B------:R-:W-:Y:S01]  /*a830*/  SHF.R.U32.HI R9, RZ, 0x17, R19 ;  /* 0x00000017ff097819 */ /* 0x000fe20000011613 */
[----:B------:R-:W-:Y:S01]  /*a840*/  BSSY.RECONVERGENT B0, `(.L_x_133) ;  /* 0x0000062000007945 */ /* 0x000fe20003800200 */
[----:B------:R-:W-:Y:S02]  /*a850*/  SHF.R.U32.HI R46, RZ, 0x17, R45 ;  /* 0x00000017ff2e7819 */ /* 0x000fe4000001162d */
[----:B------:R-:W-:Y:S02]  /*a860*/  LOP3.LUT R9, R9, 0xff, RZ, 0xc0, !PT ;  /* 0x000000ff09097812 */ /* 0x000fe400078ec0ff */
[----:B------:R-:W-:-:S03]  /*a870*/  LOP3.LUT R46, R46, 0xff, RZ, 0xc0, !PT ;  /* 0x000000ff2e2e7812 */ /* 0x000fc600078ec0ff */
[----:B------:R-:W-:Y:S02]  /*a880*/  VIADD R10, R9, 0xffffffff ;  /* 0xffffffff090a7836 */ /* 0x000fe40000000000 */
[----:B------:R-:W-:-:S03]  /*a890*/  VIADD R11, R46, 0xffffffff ;  /* 0xffffffff2e0b7836 */ /* 0x000fc60000000000 */
[----:B------:R-:W-:-:S04]  /*a8a0*/  ISETP.GT.U32.AND P3, PT, R10, 0xfd, PT ;  /* 0x000000fd0a00780c */ /* 0x000fc80003f64070 */
[----:B------:R-:W-:-:S13]  /*a8b0*/  ISETP.GT.U32.OR P3, PT, R11, 0xfd, P3 ;  /* 0x000000fd0b00780c */ /* 0x000fda0001f64470 */
[----:B------:R-:W-:Y:S01]  /*a8c0*/  @!P3 IMAD.MOV.U32 R47, RZ, RZ, RZ ;  /* 0x000000ffff2fb224 */ /* 0x000fe200078e00ff */
[----:B------:R-:W-:Y:S06]  /*a8d0*/  @!P3 BRA `(.L_x_134) ;  /* 0x00000000005cb947 */ /* 0x000fec0003800000 */
[----:B------:R-:W-:Y:S02]  /*a8e0*/  FSETP.GTU.FTZ.AND P3, PT, |R45|, +INF , PT ;  /* 0x7f8000002d00780b */ /* 0x000fe40003f7c200 */
[----:B------:R-:W-:-:S04]  /*a8f0*/  FSETP.GTU.FTZ.AND P4, PT, |R19|, +INF , PT ;  /* 0x7f8000001300780b */ /* 0x000fc80003f9c200 */
[----:B------:R-:W-:-:S13]  /*a900*/  PLOP3.LUT P3, PT, P3, P4, PT, 0xf8, 0x8f ;  /* 0x00000000008f781c */ /* 0x000fda0001f69f70 */
[----:B------:R-:W-:Y:S05]  /*a910*/  @P3 BRA `(.L_x_135) ;  /* 0x00000004004c3947 */ /* 0x000fea0003800000 */
[----:B------:R-:W-:-:S13]  /*a920*/  LOP3.LUT P3, RZ, R19, 0x7fffffff, R45, 0xc8, !PT ;  /* 0x7fffffff13ff7812 */ /* 0x000fda000786c82d */
[----:B------:R-:W-:Y:S05]  /*a930*/  @!P3 BRA `(.L_x_136) ;  /* 0x00000004003cb947 */ /* 0x000fea0003800000 */
[----:B------:R-:W-:Y:S02]  /*a940*/  FSETP.NEU.FTZ.AND P4, PT, |R45|, +INF , PT ;  /* 0x7f8000002d00780b */ /* 0x000fe40003f9d200 */
[----:B------:R-:W-:Y:S02]  /*a950*/  FSETP.NEU.FTZ.AND P3, PT, |R19|, +INF , PT ;  /* 0x7f8000001300780b */ /* 0x000fe40003f7d200 */
[----:B------:R-:W-:-:S11]  /*a960*/  FSETP.NEU.FTZ.AND P6, PT, |R45|, +INF , PT ;  /* 0x7f8000002d00780b */ /* 0x000fd60003fdd200 */
[----:B------:R-:W-:Y:S05]  /*a970*/  @!P3 BRA !P4, `(.L_x_136) ;  /* 0x00000004002cb947 */ /* 0x000fea0006000000 */
[----:B------:R-:W-:-:S04]  /*a980*/  LOP3.LUT P4, RZ, R45, 0x7fffffff, RZ, 0xc0, !PT ;  /* 0x7fffffff2dff7812 */ /* 0x000fc8000788c0ff */
[----:B------:R-:W-:-:S13]  /*a990*/  PLOP3.LUT P4, PT, P3, P4, PT, 0x2f, 0xf2 ;  /* 0x0000000000f2781c */ /* 0x000fda0001f88577 */
[----:B------:R-:W-:Y:S05]  /*a9a0*/  @P4 BRA `(.L_x_137) ;  /* 0x0000000400184947 */ /* 0x000fea0003800000 */
[----:B------:R-:W-:-:S04]  /*a9b0*/  LOP3.LUT P3, RZ, R19, 0x7fffffff, RZ, 0xc0, !PT ;  /* 0x7fffffff13ff7812 */ /* 0x000fc8000786c0ff */
[----:B------:R-:W-:-:S13]  /*a9c0*/  PLOP3.LUT P6, PT, P6, P3, PT, 0x2f, 0xf2 ;  /* 0x0000000000f2781c */ /* 0x000fda00037c6577 */
[----:B------:R-:W-:Y:S05]  /*a9d0*/  @P6 BRA `(.L_x_138) ;  /* 0x0000000400006947 */ /* 0x000fea0003800000 */
[----:B------:R-:W-:Y:S02]  /*a9e0*/  ISETP.GE.AND P3, PT, R11, RZ, PT ;  /* 0x000000ff0b00720c */ /* 0x000fe40003f66270 */
[----:B------:R-:W-:-:S11]  /*a9f0*/  ISETP.GE.AND P4, PT, R10, RZ, PT ;  /* 0x000000ff0a00720c */ /* 0x000fd60003f86270 */
[----:B------:R-:W-:Y:S02]  /*aa00*/  @P3 IMAD.MOV.U32 R47, RZ, RZ, RZ ;  /* 0x000000ffff2f3224 */ /* 0x000fe400078e00ff */
[----:B------:R-:W-:Y:S01]  /*aa10*/  @!P3 FFMA R45, R45, 1.84467440737095516160e+19, RZ ;  /* 0x5f8000002d2db823 */ /* 0x000fe200000000ff */
[----:B------:R-:W-:Y:S02]  /*aa20*/  @!P3 IMAD.MOV.U32 R47, RZ, RZ, -0x40 ;  /* 0xffffffc0ff2fb424 */ /* 0x000fe400078e00ff */
[----:B------:R-:W-:Y:S02]  /*aa30*/  @!P4 FFMA R19, R19, 1.84467440737095516160e+19, RZ ;  /* 0x5f8000001313c823 */ /* 0x000fe400000000ff */
[----:B------:R-:W-:-:S07]  /*aa40*/  @!P4 VIADD R47, R47, 0x40 ;  /* 0x000000402f2fc836 */ /* 0x000fce0000000000 */
.L_x_134:
[----:B------:R-:W-:Y:S01]  /*aa50*/  LEA R10, R9, 0xc0800000, 0x17 ;  /* 0xc0800000090a7811 */ /* 0x000fe200078eb8ff */
[----:B------:R-:W-:Y:S01]  /*aa60*/  VIADD R46, R46, 0xffffff81 ;  /* 0xffffff812e2e7836 */ /* 0x000fe20000000000 */
[----:B------:R-:W-:Y:S03]  /*aa70*/  BSSY.RECONVERGENT B1, `(.L_x_139) ;  /* 0x0000035000017945 */ /* 0x000fe60003800200 */
[----:B------:R-:W-:Y:S02]  /*aa80*/  IMAD.IADD R49, R19, 0x1, -R10 ;  /* 0x0000000113317824 */ /* 0x000fe400078e0a0a */
[C---:B------:R-:W-:Y:S01]  /*aa90*/  IMAD R45, R46.reuse, -0x800000, R45 ;  /* 0xff8000002e2d7824 */ /* 0x040fe200078e022d */
[----:B------:R-:W-:Y:S01]  /*aaa0*/  IADD3 R46, PT, PT, R46, 0x7f, -R9 ;  /* 0x0000007f2e2e7810 */ /* 0x000fe20007ffe809 */
[----:B------:R-:W0:Y:S01]  /*aab0*/  MUFU.RCP R10, R49 ;  /* 0x00000031000a7308 */ /* 0x000e220000001000 */
[----:B------:R-:W-:-:S03]  /*aac0*/  FADD.FTZ R21, -R49, -RZ ;  /* 0x800000ff31157221 */ /* 0x000fc60000010100 */
[----:B------:R-:W-:Y:S02]  /*aad0*/  IMAD.IADD R46, R46, 0x1, R47 ;  /* 0x000000012e2e7824 */ /* 0x000fe400078e022f */
[----:B0-----:R-:W-:-:S04]  /*aae0*/  FFMA R11, R10, R21, 1 ;  /* 0x3f8000000a0b7423 */ /* 0x001fc80000000015 */
[----:B------:R-:W-:-:S04]  /*aaf0*/  FFMA R10, R10, R11, R10 ;  /* 0x0000000b0a0a7223 */ /* 0x000fc8000000000a */
[----:B------:R-:W-:-:S04]  /*ab00*/  FFMA R19, R45, R10, RZ ;  /* 0x0000000a2d137223 */ /* 0x000fc800000000ff */
[----:B------:R-:W-:-:S04]  /*ab10*/  FFMA R11, R21, R19, R45 ;  /* 0x00000013150b7223 */ /* 0x000fc8000000002d */
[----:B------:R-:W-:-:S04]  /*ab20*/  FFMA R11, R10, R11, R19 ;  /* 0x0000000b0a0b7223 */ /* 0x000fc80000000013 */
[----:B------:R-:W-:-:S04]  /*ab30*/  FFMA R48, R21, R11, R45 ;  /* 0x0000000b15307223 */ /* 0x000fc8000000002d */
[----:B------:R-:W-:-:S05]  /*ab40*/  FFMA R9, R10, R48, R11 ;  /* 0x000000300a097223 */ /* 0x000fca000000000b */
[----:B------:R-:W-:-:S04]  /*ab50*/  SHF.R.U32.HI R19, RZ, 0x17, R9 ;  /* 0x00000017ff137819 */ /* 0x000fc80000011609 */
[----:B------:R-:W-:-:S05]  /*ab60*/  LOP3.LUT R19, R19, 0xff, RZ, 0xc0, !PT ;  /* 0x000000ff13137812 */ /* 0x000fca00078ec0ff */
[----:B------:R-:W-:-:S04]  /*ab70*/  IMAD.IADD R19, R19, 0x1, R46 ;  /* 0x0000000113137824 */ /* 0x000fc800078e022e */
[----:B------:R-:W-:-:S05]  /*ab80*/  VIADD R21, R19, 0xffffffff ;  /* 0xffffffff13157836 */ /* 0x000fca0000000000 */
[----:B------:R-:W-:-:S13]  /*ab90*/  ISETP.GE.U32.AND P3, PT, R21, 0xfe, PT ;  /* 0x000000fe1500780c */ /* 0x000fda0003f66070 */
[----:B------:R-:W-:Y:S05]  /*aba0*/  @!P3 BRA `(.L_x_140) ;  /* 0x000000000080b947 */ /* 0x000fea0003800000 */
[----:B------:R-:W-:-:S13]  /*abb0*/  ISETP.GT.AND P3, PT, R19, 0xfe, PT ;  /* 0x000000fe1300780c */ /* 0x000fda0003f64270 */
[----:B------:R-:W-:Y:S05]  /*abc0*/  @P3 BRA `(.L_x_141) ;  /* 0x00000000006c3947 */ /* 0x000fea0003800000 */
[----:B------:R-:W-:-:S13]  /*abd0*/  ISETP.GE.AND P3, PT, R19, 0x1, PT ;  /* 0x000000011300780c */ /* 0x000fda0003f66270 */
[----:B------:R-:W-:Y:S05]  /*abe0*/  @P3 BRA `(.L_x_142) ;  /* 0x0000000000743947 */ /* 0x000fea0003800000 */
[----:B------:R-:W-:Y:S02]  /*abf0*/  ISETP.GE.AND P3, PT, R19, -0x18, PT ;  /* 0xffffffe81300780c */ /* 0x000fe40003f66270 */
[----:B------:R-:W-:-:S11]  /*ac00*/  LOP3.LUT R9, R9, 0x80000000, RZ, 0xc0, !PT ;  /* 0x8000000009097812 */ /* 0x000fd600078ec0ff */
[----:B------:R-:W-:Y:S05]  /*ac10*/  @!P3 BRA `(.L_x_142) ;  /* 0x000000000068b947 */ /* 0x000fea0003800000 */
[CCC-:B------:R-:W-:Y:S01]  /*ac20*/  FFMA.RZ R21, R10.reuse, R48.reuse, R11.reuse ;  /* 0x000000300a157223 */ /* 0x1c0fe2000000c00b */
[CCC-:B------:R-:W-:Y:S01]  /*ac30*/  FFMA.RP R45, R10.reuse, R48.reuse, R11.reuse ;  /* 0x000000300a2d7223 */ /* 0x1c0fe2000000800b */
[----:B------:R-:W-:Y:S01]  /*ac40*/  FFMA.RM R10, R10, R48, R11 ;  /* 0x000000300a0a7223 */ /* 0x000fe2000000400b */
[C---:B------:R-:W-:Y:S01]  /*ac50*/  VIADD R11, R19.reuse, 0x20 ;  /* 0x00000020130b7836 */ /* 0x040fe20000000000 */
[----:B------:R-:W-:Y:S02]  /*ac60*/  ISETP.NE.AND P3, PT, R19, RZ, PT ;  /* 0x000000ff1300720c */ /* 0x000fe40003f65270 */
[----:B------:R-:W-:Y:S02]  /*ac70*/  LOP3.LUT R21, R21, 0x7fffff, RZ, 0xc0, !PT ;  /* 0x007fffff15157812 */ /* 0x000fe400078ec0ff */
[----:B------:R-:W-:Y:S01]  /*ac80*/  ISETP.NE.AND P4, PT, R19, RZ, PT ;  /* 0x000000ff1300720c */ /* 0x000fe20003f85270 */
[----:B------:R-:W-:Y:S01]  /*ac90*/  IMAD.MOV R19, RZ, RZ, -R19 ;  /* 0x000000ffff137224 */ /* 0x000fe200078e0a13 */
[----:B------:R-:W-:-:S02]  /*aca0*/  LOP3.LUT R46, R21, 0x800000, RZ, 0xfc, !PT ;  /* 0x00800000152e7812 */ /* 0x000fc400078efcff */
[----:B------:R-:W-:Y:S02]  /*acb0*/  FSETP.NEU.FTZ.AND P5, PT, R45, R10, PT ;  /* 0x0000000a2d00720b */ /* 0x000fe40003fbd000 */
[----:B------:R-:W-:Y:S02]  /*acc0*/  SHF.L.U32 R11, R46, R11, RZ ;  /* 0x0000000b2e0b7219 */ /* 0x000fe400000006ff */
[----:B------:R-:W-:Y:S02]  /*acd0*/  SEL R19, R19, RZ, P3 ;  /* 0x000000ff13137207 */ /* 0x000fe40001800000 */
[----:B------:R-:W-:Y:S02]  /*ace0*/  ISETP.NE.AND P4, PT, R11, RZ, P4 ;  /* 0x000000ff0b00720c */ /* 0x000fe40002785270 */
[----:B------:R-:W-:Y:S02]  /*acf0*/  SHF.R.U32.HI R19, RZ, R19, R46 ;  /* 0x00000013ff137219 */ /* 0x000fe4000001162e */
[----:B------:R-:W-:-:S02]  /*ad00*/  PLOP3.LUT P4, PT, P5, P4, PT, 0xf8, 0x8f ;  /* 0x00000000008f781c */ /* 0x000fc40002f89f70 */
[----:B------:R-:W-:Y:S02]  /*ad10*/  SHF.R.U32.HI R11, RZ, 0x1, R19 ;  /* 0x00000001ff0b7819 */ /* 0x000fe40000011613 */
[----:B------:R-:W-:-:S04]  /*ad20*/  SEL R10, RZ, 0x1, !P4 ;  /* 0x00000001ff0a7807 */ /* 0x000fc80006000000 */
[----:B------:R-:W-:-:S04]  /*ad30*/  LOP3.LUT R10, R10, 0x1, R11, 0xf8, !PT ;  /* 0x000000010a0a7812 */ /* 0x000fc800078ef80b */
[----:B------:R-:W-:-:S05]  /*ad40*/  LOP3.LUT R10, R10, R19, RZ, 0xc0, !PT ;  /* 0x000000130a0a7212 */ /* 0x000fca00078ec0ff */
[----:B------:R-:W-:-:S05]  /*ad50*/  IMAD.IADD R10, R11, 0x1, R10 ;  /* 0x000000010b0a7824 */ /* 0x000fca00078e020a */
[----:B------:R-:W-:Y:S01]  /*ad60*/  LOP3.LUT R9, R10, R9, RZ, 0xfc, !PT ;  /* 0x000000090a097212 */ /* 0x000fe200078efcff */
[----:B------:R-:W-:Y:S06]  /*ad70*/  BRA `(.L_x_142) ;  /* 0x0000000000107947 */ /* 0x000fec0003800000 */
.L_x_141:
[----:B------:R-:W-:-:S04]  /*ad80*/  LOP3.LUT R9, R9, 0x80000000, RZ, 0xc0, !PT ;  /* 0x8000000009097812 */ /* 0x000fc800078ec0ff */
[----:B------:R-:W-:Y:S01]  /*ad90*/  LOP3.LUT R9, R9, 0x7f800000, RZ, 0xfc, !PT ;  /* 0x7f80000009097812 */ /* 0x000fe200078efcff */
[----:B------:R-:W-:Y:S06]  /*ada0*/  BRA `(.L_x_142) ;  /* 0x0000000000047947 */ /* 0x000fec0003800000 */
.L_x_140:
[----:B------:R-:W-:-:S07]  /*adb0*/  IMAD R9, R46, 0x800000, R9 ;  /* 0x008000002e097824 */ /* 0x000fce00078e0209 */
.L_x_142:
[----:B------:R-:W-:Y:S05]  /*adc0*/  BSYNC.RECONVERGENT B1 ;  /* 0x0000000000017941 */ /* 0x000fea0003800200 */
.L_x_139:
[----:B------:R-:W-:Y:S05]  /*add0*/  BRA `(.L_x_143) ;  /* 0x0000000000207947 */ /* 0x000fea0003800000 */
.L_x_138:
[----:B------:R-:W-:-:S04]  /*ade0*/  LOP3.LUT R19, R19, 0x80000000, R45, 0x48, !PT ;  /* 0x8000000013137812 */ /* 0x000fc800078e482d */
[----:B------:R-:W-:Y:S01]  /*adf0*/  LOP3.LUT R9, R19, 0x7f800000, RZ, 0xfc, !PT ;  /* 0x7f80000013097812 */ /* 0x000fe200078efcff */
[----:B------:R-:W-:Y:S06]  /*ae00*/  BRA `(.L_x_143) ;  /* 0x0000000000147947 */ /* 0x000fec0003800000 */
.L_x_137:
[----:B------:R-:W-:Y:S01]  /*ae10*/  LOP3.LUT R9, R19, 0x80000000, R45, 0x48, !PT ;  /* 0x8000000013097812 */ /* 0x000fe200078e482d */
[----:B------:R-:W-:Y:S06]  /*ae20*/  BRA `(.L_x_143) ;  /* 0x00000000000c7947 */ /* 0x000fec0003800000 */
.L_x_136:
[----:B------:R-:W0:Y:S01]  /*ae30*/  MUFU.RSQ R9, -QNAN ;  /* 0xffc0000000097908 */ /* 0x000e220000001400 */
[----:B------:R-:W-:Y:S05]  /*ae40*/  BRA `(.L_x_143) ;  /* 0x0000000000047947 */ /* 0x000fea0003800000 */
.L_x_135:
[----:B------:R-:W-:-:S07]  /*ae50*/  FADD.FTZ R9, R45, R19 ;  /* 0x000000132d097221 */ /* 0x000fce0000010000 */
.L_x_143:
[----:B------:R-:W-:Y:S05]  /*ae60*/  BSYNC.RECONVERGENT B0 ;  /* 0x0000000000007941 */ /* 0x000fea0003800200 */
.L_x_133:
[----:B------:R-:W-:-:S04]  /*ae70*/  IMAD.MOV.U32 R45, RZ, RZ, 0x0 ;  /* 0x00000000ff2d7424 */ /* 0x000fc800078e00ff */
[----:B0-----:R-:W-:Y:S05]  /*ae80*/  RET.REL.NODEC R44 `(_Z17ray_tracer_kernelyPfS_S_S_S_S_S_PK10Optics_extPK11Optics_scatffffffffffffiiiPA32_jPjPKf) ;  /* 0xffffff502c5c7950 */ /* 0x001fea0003c3ffff */
.L_x_144:
[----:B------:R-:W-:-:S00]  /*ae90*/  BRA `(.L_x_144) ;  /* 0xfffffffc00fc7947 */ /* 0x000fc0000383ffff */
[----:B------:R-:W-:-:S00]  /*aea0*/  NOP ;  /* 0x0000000000007918 */ /* 0x000fc00000000000 */
        /* <DEDUP_REMOVED lines=13> */
.L_x_160:


//--------------------- .text._Z17cloud_mask_kernelPK11Optics_scatPyPffiii --------------------------
	.section	.text._Z17cloud_mask_kernelPK11Optics_scatPyPffiii,"ax",@progbits
	.align	128
        .global         _Z17cloud_mask_kernelPK11Optics_scatPyPffiii
        .type           _Z17cloud_mask_kernelPK11Optics_scatPyPffiii,@function
        .size           _Z17cloud_mask_kernelPK11Optics_scatPyPffiii,(.L_x_162 - _Z17cloud_mask_kernelPK11Optics_scatPyPffiii)
        .other          _Z17cloud_mask_kernelPK11Optics_scatPyPffiii,@"STO_CUDA_ENTRY STV_DEFAULT"
_Z17cloud_mask_kernelPK11Optics_scatPyPffiii:
.text._Z17cloud_mask_kernelPK11Optics_scatPyPffiii:
[----:B------:R-:W-:Y:S01]  /*0000*/  LDC R1, c[0x0][0x37c] ;  /* 0x0000df00ff017b82 */ /* 0x000fe20000000800 */
[----:B------:R-:W0:Y:S01]  /*0010*/  S2R R9, SR_CTAID.X ;  /* 0x0000000000097919 */ /* 0x000e220000002500 */
[----:B------:R-:W0:Y:S01]  /*0020*/  LDCU UR6, c[0x0][0x360] ;  /* 0x00006c00ff0677ac */ /* 0x000e220008000800 */
[----:B------:R-:W0:Y:S01]  /*0030*/  S2R R0, SR_TID.X ;  /* 0x0000000000007919 */ /* 0x000e220000002100 */
[----:B------:R-:W1:Y:S01]  /*0040*/  LDCU UR7, c[0x0][0x3a4] ;  /* 0x00007480ff0777ac */ /* 0x000e620008000800 */
[----:B------:R-:W2:Y:S01]  /*0050*/  LDCU UR9, c[0x0][0x3a4] ;  /* 0x00007480ff0977ac */ /* 0x000ea20008000800 */
[----:B------:R-:W3:Y:S01]  /*0060*/  LDCU.64 UR4, c[0x0][0x358] ;  /* 0x00006b00ff0477ac */ /* 0x000ee20008000a00 */
[----:B------:R-:W4:Y:S01]  /*0070*/  LDCU UR8, c[0x0][0x39c] ;  /* 0x00007380ff0877ac */ /* 0x000f220008000800 */
[----:B--2---:R-:W-:Y:S02]  /*0080*/  IMAD.U32 R11, RZ, RZ, UR9 ;  /* 0x00000009ff0b7e24 */ /* 0x004fe4000f8e00ff */
[----:B0-----:R-:W-:-:S05]  /*0090*/  IMAD R9, R9, UR6, R0 ;  /* 0x0000000609097c24 */ /* 0x001fca000f8e0200 */
[----:B-1----:R-:W-:-:S13]  /*00a0*/  ISETP.GE.AND P0, PT, R9, UR7, PT ;  /* 0x0000000709007c0c */ /* 0x002fda000bf06270 */
[----:B---34-:R-:W-:Y:S05]  /*00b0*/  @P0 BRA `(.L_x_145) ;  /* 0x0000000000640947 */ /* 0x018fea0003800000 */
[----:B------:R-:W0:Y:S01]  /*00c0*/  LDC.64 R2, c[0x0][0x388] ;  /* 0x0000e200ff027b82 */ /* 0x000e220000000a00 */
[----:B------:R-:W1:Y:S02]  /*00d0*/  LDCU UR6, c[0x0][0x3a0] ;  /* 0x00007400ff0677ac */ /* 0x000e640008000800 */
[----:B-1----:R-:W-:Y:S01]  /*00e0*/  UISETP.GE.AND UP0, UPT, UR6, 0x1, UPT ;  /* 0x000000010600788c */ /* 0x002fe2000bf06270 */
[----:B0-----:R-:W-:-:S05]  /*00f0*/  IMAD.WIDE R2, R9, 0x8, R2 ;  /* 0x0000000809027825 */ /* 0x001fca00078e0202 */
[----:B------:R0:W-:Y:S03]  /*0100*/  STG.E.64 desc[UR4][R2.64], RZ ;  /* 0x000000ff02007986 */ /* 0x0001e6000c101b04 */
[----:B------:R-:W-:Y:S05]  /*0110*/  BRA.U !UP0, `(.L_x_145) ;  /* 0x00000001084c7547 */ /* 0x000fea000b800000 */
[----:B------:R-:W-:-:S07]  /*0120*/  IMAD.MOV.U32 R0, RZ, RZ, RZ ;  /* 0x000000ffff007224 */ /* 0x000fce00078e00ff */
.L_x_149:
[----:B------:R-:W1:Y:S01]  /*0130*/  LDC R15, c[0x0][0x3a0] ;  /* 0x0000e800ff0f7b82 */ /* 0x000e620000000800 */
[----:B------:R-:W2:Y:S01]  /*0140*/  LDCU UR6, c[0x0][0x3a0] ;  /* 0x00007400ff0677ac */ /* 0x000ea20008000800 */
[----:B------:R-:W-:Y:S01]  /*0150*/  BSSY.RECONVERGENT B0, `(.L_x_146) ;  /* 0x000000c000007945 */ /* 0x000fe20003800200 */
[----:B------:R-:W-:-:S05]  /*0160*/  IMAD.MOV.U32 R8, RZ, RZ, RZ ;  /* 0x000000ffff087224 */ /* 0x000fca00078e00ff */
[----:B------:R-:W3:Y:S01]  /*0170*/  LDC.64 R6, c[0x0][0x380] ;  /* 0x0000e000ff067b82 */ /* 0x000ee20000000a00 */
[----:B--2---:R-:W-:-:S07]  /*0180*/  IMAD R13, R9, UR6, R0 ;  /* 0x00000006090d7c24 */ /* 0x004fce000f8e0200 */
.L_x_148:
[----:B------:R-:W-:-:S04]  /*0190*/  IMAD R5, R13, UR8, R8 ;  /* 0x000000080d057c24 */ /* 0x000fc8000f8e0208 */
[----:B---3--:R-:W-:-:S06]  /*01a0*/  IMAD.WIDE R4, R5, 0x8, R6 ;  /* 0x0000000805047825 */ /* 0x008fcc00078e0206 */
[----:B------:R-:W2:Y:S02]  /*01b0*/  LDG.E.CONSTANT R4, desc[UR4][R4.64+0x4] ;  /* 0x0000040404047981 */ /* 0x000ea4000c1e9900 */
[----:B--2---:R-:W-:-:S13]  /*01c0*/  FSETP.GT.AND P0, PT, R4, RZ, PT ;  /* 0x000000ff0400720b */ /* 0x004fda0003f04000 */
[----:B------:R-:W-:Y:S05]  /*01d0*/  @P0 BRA `(.L_x_147) ;  /* 0x0000000000f00947 */ /* 0x000fea0003800000 */
[----:B------:R-:W-:-:S05]  /*01e0*/  VIADD R8, R8, 0x1 ;  /* 0x0000000108087836 */ /* 0x000fca0000000000 */
[----:B-1----:R-:W-:-:S13]  /*01f0*/  ISETP.NE.AND P0, PT, R8, R15, PT ;  /* 0x0000000f0800720c */ /* 0x002fda0003f05270 */
[----:B------:R-:W-:Y:S05]  /*0200*/  @P0 BRA `(.L_x_148) ;  /* 0xfffffffc00e00947 */ /* 0x000fea000383ffff */
[----:B------:R-:W-:Y:S05]  /*0210*/  BSYNC.RECONVERGENT B0 ;  /* 0x0000000000007941 */ /* 0x000fea0003800200 */
.L_x_146:
[----:B------:R-:W-:-:S05]  /*0220*/  VIADD R0, R0, 0x1 ;  /* 0x0000000100007836 */ /* 0x000fca0000000000 */
[----:B------:R-:W-:-:S13]  /*0230*/  ISETP.NE.AND P0, PT, R0, R15, PT ;  /* 0x0000000f0000720c */ /* 0x000fda0003f05270 */
[----:B------:R-:W-:Y:S05]  /*0240*/  @P0 BRA `(.L_x_149) ;  /* 0xfffffffc00b80947 */ /* 0x000fea000383ffff */
.L_x_145:
[----:B------:R-:W-:Y:S01]  /*0250*/  ISETP.NE.AND P0, PT, R9, RZ, PT ;  /* 0x000000ff0900720c */ /* 0x000fe20003f05270 */
[----:B------:R-:W-:Y:S05]  /*0260*/  WARPSYNC.ALL ;  /* 0x0000000000007948 */ /* 0x000fea0003800000 */
[----:B------:R-:W-:Y:S07]  /*0270*/  BAR.SYNC.DEFER_BLOCKING 0x0 ;  /* 0x0000000000007b1d */ /* 0x000fee0000010000 */
[----:B------:R-:W-:Y:S05]  /*0280*/  @!P0 BRA `(.L_x_150) ;  /* 0x0000000000608947 */ /* 0x000fea0003800000 */
[----:B------:R-:W-:-:S13]  /*0290*/  ISETP.NE.AND P0, PT, R9, 0x1, PT ;  /* 0x000000010900780c */ /* 0x000fda0003f05270 */
[----:B------:R-:W-:Y:S05]  /*02a0*/  @P0 EXIT ;  /* 0x000000000000094d */ /* 0x000fea0003800000 */
[----:B------:R-:W1:Y:S01]  /*02b0*/  LDC R0, c[0x0][0x3a4] ;  /* 0x0000e900ff007b82 */ /* 0x000e620000000800 */
[----:B------:R-:W-:Y:S07]  /*02c0*/  BSSY.RECONVERGENT B0, `(.L_x_151) ;  /* 0x000000d000007945 */ /* 0x000fee0003800200 */
[----:B------:R-:W2:Y:S01]  /*02d0*/  LDC.64 R4, c[0x0][0x388] ;  /* 0x0000e200ff047b82 */ /* 0x000ea20000000a00 */
[----:B-1----:R-:W-:-:S13]  /*02e0*/  ISETP.GE.AND P0, PT, R0, 0x1, PT ;  /* 0x000000010000780c */ /* 0x002fda0003f06270 */
[----:B--2---:R-:W-:Y:S05]  /*02f0*/  @!P0 EXIT ;  /* 0x000000000000894d */ /* 0x004fea0003800000 */
.L_x_153:
[----:B0-----:R-:W-:-:S06]  /*0300*/  IMAD.WIDE.U32 R2, R11, 0x8, R4 ;  /* 0x000000080b027825 */ /* 0x001fcc00078e0004 */
[----:B------:R-:W2:Y:S02]  /*0310*/  LDG.E.64 R2, desc[UR4][R2.64] ;  /* 0x0000000402027981 */ /* 0x000ea4000c1e1b00 */
[----:B--2---:R-:W-:-:S04]  /*0320*/  ISETP.NE.U32.AND P0, PT, R2, 0x1, PT ;  /* 0x000000010200780c */ /* 0x004fc80003f05070 */
[----:B------:R-:W-:-:S13]  /*0330*/  ISETP.NE.AND.EX P0, PT, R3, RZ, PT, P0 ;  /* 0x000000ff0300720c */ /* 0x000fda0003f05300 */
[----:B------:R-:W-:Y:S05]  /*0340*/  @!P0 BRA `(.L_x_152) ;  /* 0x0000000000108947 */ /* 0x000fea0003800000 */
[C---:B------:R-:W-:Y:S02]  /*0350*/  ISETP.GT.U32.AND P0, PT, R11.reuse, 0x1, PT ;  /* 0x000000010b00780c */ /* 0x040fe40003f04070 */
[----:B------:R-:W-:-:S11]  /*0360*/  IADD3 R11, PT, PT, R11, -0x1, RZ ;  /* 0xffffffff0b0b7810 */ /* 0x000fd60007ffe0ff */
[----:B------:R-:W-:Y:S05]  /*0370*/  @P0 BRA `(.L_x_153) ;  /* 0xfffffffc00e00947 */ /* 0x000fea000383ffff */
[----:B------:R-:W-:Y:S05]  /*0380*/  EXIT ;  /* 0x000000000000794d */ /* 0x000fea0003800000 */
.L_x_152:
[----:B------:R-:W-:Y:S05]  /*0390*/  BSYNC.RECONVERGENT B0 ;  /* 0x0000000000007941 */ /* 0x000fea0003800200 */
.L_x_151:
[----:B------:R-:W0:Y:S01]  /*03a0*/  LDC.64 R2, c[0x0][0x390] ;  /* 0x0000e400ff027b82 */ /* 0x000e220000000a00 */
[----:B------:R-:W1:Y:S01]  /*03b0*/  LDCU UR6, c[0x0][0x398] ;  /* 0x00007300ff0677ac */ /* 0x000e620008000800 */
[----:B------:R-:W-:-:S05]  /*03c0*/  VIADD R11, R11, 0x1 ;  /* 0x000000010b0b7836 */ /* 0x000fca0000000000 */
[----:B------:R-:W-:-:S05]  /*03d0*/  I2FP.F32.U32 R11, R11 ;  /* 0x0000000b000b7245 */ /* 0x000fca0000201000 */
[----:B-1----:R-:W-:-:S05]  /*03e0*/  FMUL R11, R11, UR6 ;  /* 0x000000060b0b7c20 */ /* 0x002fca0008400000 */
[----:B0-----:R-:W-:Y:S01]  /*03f0*/  STG.E desc[UR4][R2.64+0x4], R11 ;  /* 0x0000040b02007986 */ /* 0x001fe2000c101904 */
[----:B------:R-:W-:Y:S05]  /*0400*/  EXIT ;  /* 0x000000000000794d */ /* 0x000fea0003800000 */
.L_x_150:
[----:B------:R-:W1:Y:S02]  /*0410*/  LDC R0, c[0x0][0x3a4] ;  /* 0x0000e900ff007b82 */ /* 0x000e640000000800 */
[----:B-1----:R-:W-:-:S13]  /*0420*/  ISETP.GE.AND P0, PT, R0, 0x1, PT ;  /* 0x000000010000780c */ /* 0x002fda0003f06270 */
[----:B------:R-:W-:Y:S05]  /*0430*/  @!P0 EXIT ;  /* 0x000000000000894d */ /* 0x000fea0003800000 */
[----:B0-----:R-:W0:Y:S01]  /*0440*/  LDC.64 R2, c[0x0][0x388] ;  /* 0x0000e200ff027b82 */ /* 0x001e220000000a00 */
[----:B------:R-:W1:Y:S07]  /*0450*/  LDCU UR6, c[0x0][0x3a4] ;  /* 0x00007480ff0677ac */ /* 0x000e6e0008000800 */
[----:B------:R-:W2:Y:S01]  /*0460*/  LDC.64 R4, c[0x0][0x388] ;  /* 0x0000e200ff047b82 */ /* 0x000ea20000000a00 */
[----:B0-----:R-:W3:Y:S01]  /*0470*/  LDG.E.64 R2, desc[UR4][R2.64] ;  /* 0x0000000402027981 */ /* 0x001ee2000c1e1b00 */
[----:B------:R-:W-:Y:S01]  /*0480*/  IMAD.MOV.U32 R7, RZ, RZ, RZ ;  /* 0x000000ffff077224 */ /* 0x000fe200078e00ff */
[----:B---3--:R-:W-:-:S04]  /*0490*/  ISETP.NE.U32.AND P0, PT, R2, 0x1, PT ;  /* 0x000000010200780c */ /* 0x008fc80003f05070 */
[----:B------:R-:W-:-:S13]  /*04a0*/  ISETP.NE.AND.EX P0, PT, R3, RZ, PT, P0 ;  /* 0x000000ff0300720c */ /* 0x000fda0003f05300 */
[----:B-12---:R-:W-:Y:S05]  /*04b0*/  @!P0 BRA `(.L_x_154) ;  /* 0x0000000000208947 */ /* 0x006fea0003800000 */
.L_x_155:
[----:B------:R-:W-:-:S05]  /*04c0*/  VIADD R7, R7, 0x1 ;  /* 0x0000000107077836 */ /* 0x000fca0000000000 */
[----:B------:R-:W-:-:S13]  /*04d0*/  ISETP.NE.AND P0, PT, R7, UR6, PT ;  /* 0x0000000607007c0c */ /* 0x000fda000bf05270 */
[----:B------:R-:W-:Y:S05]  /*04e0*/  @!P0 EXIT ;  /* 0x000000000000894d */ /* 0x000fea0003800000 */
[----:B------:R-:W-:-:S06]  /*04f0*/  IMAD.WIDE.U32 R2, R7, 0x8, R4 ;  /* 0x0000000807027825 */ /* 0x000fcc00078e0004 */
[----:B------:R-:W2:Y:S02]  /*0500*/  LDG.E.64 R2, desc[UR4][R2.64] ;  /* 0x0000000402027981 */ /* 0x000ea4000c1e1b00 */
[----:B--2---:R-:W-:-:S04]  /*0510*/  ISETP.NE.U32.AND P0, PT, R2, 0x1, PT ;  /* 0x000000010200780c */ /* 0x004fc80003f05070 */
[----:B------:R-:W-:-:S13]  /*0520*/  ISETP.NE.AND.EX P0, PT, R3, RZ, PT, P0 ;  /* 0x000000ff0300720c */ /* 0x000fda0003f05300 */
[----:B------:R-:W-:Y:S05]  /*0530*/  @P0 BRA `(.L_x_155) ;  /* 0xfffffffc00e00947 */ /* 0x000fea000383ffff */
.L_x_154:
[----:B------:R-:W0:Y:S01]  /*0540*/  LDC.64 R2, c[0x0][0x390] ;  /* 0x0000e400ff027b82 */ /* 0x000e220000000a00 */
[----:B------:R-:W1:Y:S01]  /*0550*/  LDCU UR6, c[0x0][0x398] ;  /* 0x00007300ff0677ac */ /* 0x000e620008000800 */
[----:B------:R-:W-:-:S05]  /*0560*/  I2FP.F32.U32 R7, R7 ;  /* 0x0000000700077245 */ /* 0x000fca0000201000 */
[----:B-1----:R-:W-:-:S05]  /*0570*/  FMUL R7, R7, UR6 ;  /* 0x0000000607077c20 */ /* 0x002fca0008400000 */
[----:B0-----:R-:W-:Y:S01]  /*0580*/  STG.E desc[UR4][R2.64], R7 ;  /* 0x0000000702007986 */ /* 0x001fe2000c101904 */
[----:B------:R-:W-:Y:S05]  /*0590*/  EXIT ;  /* 0x000000000000794d */ /* 0x000fea0003800000 */
.L_x_147:
[----:B------:R-:W-:Y:S02]  /*05a0*/  HFMA2 R4, -RZ, RZ, 0, 5.9604644775390625e-08 ;  /* 0x00000001ff047431 */ /* 0x000fe400000001ff */
[----:B------:R-:W-:-:S05]  /*05b0*/  IMAD.MOV.U32 R5, RZ, RZ, 0x0 ;  /* 0x00000000ff057424 */ /* 0x000fca00078e00ff */
[----:B------:R-:W-:Y:S01]  /*05c0*/  STG.E.64 desc[UR4][R2.64], R4 ;  /* 0x0000000402007986 */ /* 0x000fe2000c101b04 */
[----:B------:R-:W-:Y:S05]  /*05d0*/  EXIT ;  /* 0x000000000000794d */ /* 0x000fea0003800000 */
.L_x_156:
        /* <DEDUP_REMOVED lines=10> */
.L_x_162:


//--------------------- .nv.global.init           --------------------------
	.section	.nv.global.init,"aw",@progbits
	.align	4
.nv.global.init:
	.type		__cudart_i2opi_f,@object
	.size		__cudart_i2opi_f,(mrg32k3aM1SubSeq - __cudart_i2opi_f)
__cudart_i2opi_f:
        /*0000*/ 	.byte	0x41, 0x90, 0x43, 0x3c, 0x99, 0x95, 0x62, 0xdb, 0xc0, 0xdd, 0x34, 0xf5, 0xd1, 0x57, 0x27, 0xfc
        /*0010*/ 	.byte	0x29, 0x15, 0x44, 0x4e, 0x6e, 0x83, 0xf9, 0xa2
	.type		mrg32k3aM1SubSeq,@object
	.size		mrg32k3aM1SubSeq,(mrg32k3aM2SubSeq - mrg32k3aM1SubSeq)
mrg32k3aM1SubSeq:
        /*0018*/ 	.byte	0x0b, 0xcc, 0xee, 0x04, 0x73, 0x29, 0x8b, 0x6f, 0xf6, 0x53, 0x03, 0xf6, 0x23, 0xf6, 0xea, 0xda
        /* <DEDUP_REMOVED lines=125> */
	.type		mrg32k3aM2SubSeq,@object
	.size		mrg32k3aM2SubSeq,(mrg32k3aM1 - mrg32k3aM2SubSeq)
mrg32k3aM2SubSeq:
        /* <DEDUP_REMOVED lines=126> */
	.type		mrg32k3aM1,@object
	.size		mrg32k3aM1,(mrg32k3aM1Seq - mrg32k3aM1)
mrg32k3aM1:
        /* <DEDUP_REMOVED lines=144> */
	.type		mrg32k3aM1Seq,@object
	.size		mrg32k3aM1Seq,(mrg32k3aM2 - mrg32k3aM1Seq)
mrg32k3aM1Seq:
        /* <DEDUP_REMOVED lines=144> */
	.type		mrg32k3aM2,@object
	.size		mrg32k3aM2,(mrg32k3aM2Seq - mrg32k3aM2)
mrg32k3aM2:
        /* <DEDUP_REMOVED lines=144> */
	.type		mrg32k3aM2Seq,@object
	.size		mrg32k3aM2Seq,(precalc_xorwow_matrix - mrg32k3aM2Seq)
mrg32k3aM2Seq:
        /* <DEDUP_REMOVED lines=144> */
	.type		precalc_xorwow_matrix,@object
	.size		precalc_xorwow_matrix,(precalc_xorwow_offset_matrix - precalc_xorwow_matrix)
precalc_xorwow_matrix:
        /* <DEDUP_REMOVED lines=6400> */
	.type		precalc_xorwow_offset_matrix,@object
	.size		precalc_xorwow_offset_matrix,(.L_1 - precalc_xorwow_offset_matrix)
precalc_xorwow_offset_matrix:
        /* <DEDUP_REMOVED lines=6400> */
.L_1:


//--------------------- .nv.shared.reserved.0     --------------------------
	.section	.nv.shared.reserved.0,"aw",@nobits
	.weak		__nv_reservedSMEM_offset_0_alias
	.size		__nv_reservedSMEM_offset_0_alias, 0, 64
	.other		__nv_reservedSMEM_offset_0_alias,@"STO_CUDA_RESERVED_SHARED STV_DEFAULT"
__nv_reservedSMEM_offset_0_alias:
	.zero		0
	.zero		64


//--------------------- .nv.constant0._Z17ray_tracer_kernelyPfS_S_S_S_S_S_PK10Optics_extPK11Optics_scatffffffffffffiiiPA32_jPjPKf --------------------------
	.section	.nv.constant0._Z17ray_tracer_kernelyPfS_S_S_S_S_S_PK10Optics_extPK11Optics_scatffffffffffffiiiPA32_jPjPKf,"a",@progbits
	.sectionflags	@""
	.align	4
.nv.constant0._Z17ray_tracer_kernelyPfS_S_S_S_S_S_PK10Optics_extPK11Optics_scatffffffffffffiiiPA32_jPjPKf:
	.zero		1064


//--------------------- .nv.constant0._Z17cloud_mask_kernelPK11Optics_scatPyPffiii --------------------------
	.section	.nv.constant0._Z17cloud_mask_kernelPK11Optics_scatPyPffiii,"a",@progbits
	.sectionflags	@""
	.align	4
.nv.constant0._Z17cloud_mask_kernelPK11Optics_scatPyPffiii:
	.zero		936


//--------------------- SYMBOLS --------------------------

	.type		.nv.reservedSmem.offset0,@object
	.size		.nv.reservedSmem.offset0,0x4
